//
// Generated by NVIDIA NVVM Compiler
//
// Compiler Build ID: CL-36424714
// Cuda compilation tools, release 13.0, V13.0.88
// Based on NVVM 20.0.0
//

.version 9.0
.target sm_100
.address_size 64

	// .globl	bgemm
// _ZZ5bgemmE8A_shared has been demoted
// _ZZ5bgemmE8B_shared has been demoted
// _ZZ6conv2dE15pad_temp_shared has been demoted
// _ZZ6conv2dE13kernel_shared has been demoted

.visible .entry bgemm(
	.param .u64 .ptr .align 1 bgemm_param_0,
	.param .u64 .ptr .align 1 bgemm_param_1,
	.param .u64 .ptr .align 1 bgemm_param_2
)
.maxntid 8
{
	.reg .pred 	%p<2>;
	.reg .b32 	%r<24>;
	.reg .b32 	%f<37>;
	.reg .b64 	%rd<16>;
	// demoted variable
	.shared .align 4 .b8 _ZZ5bgemmE8A_shared[32];
	// demoted variable
	.shared .align 4 .b8 _ZZ5bgemmE8B_shared[256];
	ld.param.u64 	%rd6, [bgemm_param_0];
	ld.param.u64 	%rd7, [bgemm_param_1];
	ld.param.u64 	%rd5, [bgemm_param_2];
	cvta.to.global.u64 	%rd1, %rd7;
	cvta.to.global.u64 	%rd8, %rd6;
	mov.u32 	%r1, %ctaid.z;
	shl.b32 	%r13, %r1, 9;
	mov.u32 	%r14, %tid.x;
	or.b32  	%r15, %r13, %r14;
	shl.b32 	%r16, %r14, 2;
	mov.u32 	%r17, _ZZ5bgemmE8A_shared;
	add.s32 	%r2, %r17, %r16;
	mov.u32 	%r3, %ctaid.x;
	shl.b32 	%r18, %r3, 12;
	or.b32  	%r4, %r18, %r14;
	mad.lo.s32 	%r22, %r1, 512000, %r4;
	mov.u32 	%r19, _ZZ5bgemmE8B_shared;
	add.s32 	%r6, %r19, %r16;
	mad.lo.s32 	%r7, %r14, 28, %r6;
	mul.wide.u32 	%rd9, %r15, 4;
	add.s64 	%rd15, %rd8, %rd9;
	mov.f32 	%f36, 0f00000000;
	mov.b32 	%r23, 0;
$L__BB0_1:
	bar.sync 	0;
	ld.global.nc.f32 	%f4, [%rd15];
	st.shared.f32 	[%r2], %f4;
	mul.wide.u32 	%rd10, %r22, 4;
	add.s64 	%rd11, %rd1, %rd10;
	ld.global.nc.f32 	%f5, [%rd11];
	st.shared.f32 	[%r6], %f5;
	ld.global.nc.f32 	%f6, [%rd11+2048];
	st.shared.f32 	[%r6+32], %f6;
	ld.global.nc.f32 	%f7, [%rd11+4096];
	st.shared.f32 	[%r6+64], %f7;
	ld.global.nc.f32 	%f8, [%rd11+6144];
	st.shared.f32 	[%r6+96], %f8;
	ld.global.nc.f32 	%f9, [%rd11+8192];
	st.shared.f32 	[%r6+128], %f9;
	ld.global.nc.f32 	%f10, [%rd11+10240];
	st.shared.f32 	[%r6+160], %f10;
	ld.global.nc.f32 	%f11, [%rd11+12288];
	st.shared.f32 	[%r6+192], %f11;
	ld.global.nc.f32 	%f12, [%rd11+14336];
	st.shared.f32 	[%r6+224], %f12;
	bar.sync 	0;
	ld.shared.f32 	%f13, [_ZZ5bgemmE8A_shared];
	ld.shared.f32 	%f14, [%r7];
	fma.rn.f32 	%f15, %f13, %f14, %f36;
	ld.shared.f32 	%f16, [_ZZ5bgemmE8A_shared+4];
	ld.shared.f32 	%f17, [%r7+4];
	fma.rn.f32 	%f18, %f16, %f17, %f15;
	ld.shared.f32 	%f19, [_ZZ5bgemmE8A_shared+8];
	ld.shared.f32 	%f20, [%r7+8];
	fma.rn.f32 	%f21, %f19, %f20, %f18;
	ld.shared.f32 	%f22, [_ZZ5bgemmE8A_shared+12];
	ld.shared.f32 	%f23, [%r7+12];
	fma.rn.f32 	%f24, %f22, %f23, %f21;
	ld.shared.f32 	%f25, [_ZZ5bgemmE8A_shared+16];
	ld.shared.f32 	%f26, [%r7+16];
	fma.rn.f32 	%f27, %f25, %f26, %f24;
	ld.shared.f32 	%f28, [_ZZ5bgemmE8A_shared+20];
	ld.shared.f32 	%f29, [%r7+20];
	fma.rn.f32 	%f30, %f28, %f29, %f27;
	ld.shared.f32 	%f31, [_ZZ5bgemmE8A_shared+24];
	ld.shared.f32 	%f32, [%r7+24];
	fma.rn.f32 	%f33, %f31, %f32, %f30;
	ld.shared.f32 	%f34, [_ZZ5bgemmE8A_shared+28];
	ld.shared.f32 	%f35, [%r7+28];
	fma.rn.f32 	%f36, %f34, %f35, %f33;
	add.s32 	%r23, %r23, 1;
	add.s64 	%rd15, %rd15, 32;
	add.s32 	%r22, %r22, 8;
	setp.ne.s32 	%p1, %r23, 64;
	@%p1 bra 	$L__BB0_1;
	cvta.to.global.u64 	%rd12, %rd5;
	mad.lo.s32 	%r20, %r3, -4088, %r4;
	mad.lo.s32 	%r21, %r1, 1000, %r20;
	mul.wide.u32 	%rd13, %r21, 4;
	add.s64 	%rd14, %rd12, %rd13;
	st.global.f32 	[%rd14], %f36;
	ret;

}
	// .globl	conv2d
.visible .entry conv2d(
	.param .u64 .ptr .align 1 conv2d_param_0,
	.param .u64 .ptr .align 1 conv2d_param_1,
	.param .u64 .ptr .align 1 conv2d_param_2
)
.maxntid 58
{
	.reg .pred 	%p<50>;
	.reg .b16 	%rs<70>;
	.reg .b32 	%r<160>;
	.reg .b32 	%f<543>;
	.reg .b64 	%rd<40>;
	// demoted variable
	.shared .align 4 .b8 _ZZ6conv2dE15pad_temp_shared[928];
	// demoted variable
	.shared .align 4 .b8 _ZZ6conv2dE13kernel_shared[1024];
	ld.param.u64 	%rd19, [conv2d_param_2];
	cvta.to.global.u64 	%rd20, %rd19;
	mov.u32 	%r23, %ctaid.y;
	shl.b32 	%r24, %r23, 1;
	mov.u32 	%r25, %tid.x;
	cvt.u16.u32 	%rs1, %r25;
	shl.b16 	%rs2, %rs1, 2;
	shr.u16 	%rs3, %rs2, 1;
	mul.lo.s16 	%rs4, %rs3, 71;
	shr.u16 	%rs5, %rs4, 11;
	mul.lo.s16 	%rs6, %rs5, 58;
	sub.s16 	%rs7, %rs2, %rs6;
	and.b16  	%rs8, %rs7, 254;
	setp.gt.u16 	%p6, %rs8, 28;
	selp.u32 	%r26, 1, 0, %p6;
	or.b32  	%r27, %r24, %r26;
	setp.eq.s32 	%p7, %r27, 0;
	setp.gt.u32 	%p8, %r27, 56;
	mov.u32 	%r29, %ctaid.x;
	mul.lo.s32 	%r1, %r29, 29;
	mul.lo.s16 	%rs9, %rs1, 108;
	shr.u16 	%rs10, %rs9, 8;
	sub.s16 	%rs11, %rs2, %rs10;
	and.b16  	%rs12, %rs11, 254;
	shr.u16 	%rs13, %rs12, 1;
	add.s16 	%rs14, %rs13, %rs10;
	shr.u16 	%rs15, %rs14, 4;
	mul.lo.s16 	%rs16, %rs15, 29;
	sub.s16 	%rs17, %rs2, %rs16;
	cvt.u32.u16 	%r30, %rs17;
	and.b32  	%r31, %r30, 255;
	or.b32  	%r32, %r1, %r31;
	setp.eq.s32 	%p9, %r32, 0;
	or.pred  	%p10, %p7, %p9;
	add.s32 	%r34, %r1, %r31;
	setp.gt.u32 	%p11, %r34, 56;
	mov.u32 	%r36, %ctaid.z;
	mul.lo.s32 	%r37, %r36, 200704;
	mov.u32 	%r38, %tid.z;
	mul.lo.s32 	%r39, %r38, 6272;
	shl.b16 	%rs18, %rs1, 1;
	mul.lo.s16 	%rs19, %rs1, 142;
	shr.u16 	%rs20, %rs19, 11;
	mul.wide.u16 	%r40, %rs20, 3136;
	mul.lo.s32 	%r41, %r23, 112;
	selp.b32 	%r42, 56, 0, %p6;
	or.b16  	%rs21, %rs2, 1;
	sub.s16 	%rs22, %rs21, %rs6;
	and.b16  	%rs23, %rs22, 255;
	setp.gt.u16 	%p12, %rs23, 28;
	selp.u32 	%r43, 1, 0, %p12;
	or.b32  	%r44, %r24, %r43;
	setp.eq.s32 	%p13, %r44, 0;
	setp.gt.u32 	%p14, %r44, 56;
	mul.lo.s16 	%rs24, %rs21, 27;
	shr.u16 	%rs25, %rs24, 8;
	sub.s16 	%rs26, %rs21, %rs25;
	and.b16  	%rs27, %rs26, 254;
	shr.u16 	%rs28, %rs27, 1;
	add.s16 	%rs29, %rs28, %rs25;
	shr.u16 	%rs30, %rs29, 4;
	mul.lo.s16 	%rs31, %rs30, 29;
	sub.s16 	%rs32, %rs21, %rs31;
	cvt.u32.u16 	%r46, %rs32;
	and.b32  	%r47, %r46, 255;
	or.b32  	%r48, %r1, %r47;
	setp.eq.s32 	%p15, %r48, 0;
	or.pred  	%p16, %p13, %p15;
	add.s32 	%r50, %r1, %r47;
	setp.gt.u32 	%p17, %r50, 56;
	selp.b32 	%r52, 56, 0, %p12;
	or.b16  	%rs33, %rs2, 2;
	shr.u16 	%rs34, %rs33, 1;
	mul.lo.s16 	%rs35, %rs34, 71;
	shr.u16 	%rs36, %rs35, 11;
	mul.lo.s16 	%rs37, %rs36, 58;
	sub.s16 	%rs38, %rs33, %rs37;
	and.b16  	%rs39, %rs38, 254;
	setp.gt.u16 	%p18, %rs39, 28;
	selp.u32 	%r53, 1, 0, %p18;
	or.b32  	%r54, %r24, %r53;
	setp.eq.s32 	%p19, %r54, 0;
	setp.gt.u32 	%p20, %r54, 56;
	mul.lo.s16 	%rs40, %rs33, 27;
	shr.u16 	%rs41, %rs40, 8;
	sub.s16 	%rs42, %rs33, %rs41;
	and.b16  	%rs43, %rs42, 254;
	shr.u16 	%rs44, %rs43, 1;
	add.s16 	%rs45, %rs44, %rs41;
	and.b16  	%rs46, %rs45, 240;
	shr.u16 	%rs47, %rs46, 4;
	mul.lo.s16 	%rs48, %rs47, 29;
	sub.s16 	%rs49, %rs33, %rs48;
	cvt.u32.u16 	%r56, %rs49;
	and.b32  	%r57, %r56, 255;
	or.b32  	%r58, %r1, %r57;
	setp.eq.s32 	%p21, %r58, 0;
	or.pred  	%p22, %p19, %p21;
	add.s32 	%r60, %r1, %r57;
	setp.gt.u32 	%p23, %r60, 56;
	or.b16  	%rs50, %rs18, 1;
	mul.lo.s16 	%rs51, %rs50, 71;
	shr.u16 	%rs52, %rs51, 11;
	mul.wide.u16 	%r62, %rs52, 3136;
	selp.b32 	%r63, 56, 0, %p18;
	or.b16  	%rs53, %rs2, 3;
	shr.u16 	%rs54, %rs53, 1;
	mul.lo.s16 	%rs55, %rs54, 71;
	shr.u16 	%rs56, %rs55, 11;
	mul.lo.s16 	%rs57, %rs56, 58;
	sub.s16 	%rs58, %rs53, %rs57;
	and.b16  	%rs59, %rs58, 255;
	setp.gt.u16 	%p24, %rs59, 28;
	selp.u32 	%r64, 1, 0, %p24;
	or.b32  	%r65, %r24, %r64;
	setp.eq.s32 	%p25, %r65, 0;
	setp.gt.u32 	%p26, %r65, 56;
	mul.lo.s16 	%rs60, %rs53, 27;
	shr.u16 	%rs61, %rs60, 8;
	sub.s16 	%rs62, %rs53, %rs61;
	and.b16  	%rs63, %rs62, 254;
	shr.u16 	%rs64, %rs63, 1;
	add.s16 	%rs65, %rs64, %rs61;
	and.b16  	%rs66, %rs65, 240;
	shr.u16 	%rs67, %rs66, 4;
	mul.lo.s16 	%rs68, %rs67, 29;
	sub.s16 	%rs69, %rs53, %rs68;
	cvt.u32.u16 	%r67, %rs69;
	and.b32  	%r68, %r67, 255;
	or.b32  	%r69, %r1, %r68;
	setp.eq.s32 	%p27, %r69, 0;
	or.pred  	%p28, %p25, %p27;
	add.s32 	%r71, %r1, %r68;
	setp.gt.u32 	%p29, %r71, 56;
	selp.b32 	%r73, 56, 0, %p24;
	mul.lo.s32 	%r74, %r25, 5;
	shl.b32 	%r75, %r38, 11;
	shr.u32 	%r76, %r25, 2;
	add.s32 	%r77, %r76, %r25;
	shl.b32 	%r78, %r77, 6;
	and.b32  	%r79, %r25, 3;
	or.b32  	%r80, %r79, %r75;
	add.s32 	%r81, %r80, %r78;
	add.s32 	%r82, %r74, 1;
	mul.lo.s32 	%r83, %r25, 80;
	add.s32 	%r84, %r83, 16;
	and.b32  	%r85, %r84, 8128;
	and.b32  	%r86, %r82, 3;
	or.b32  	%r87, %r86, %r75;
	add.s32 	%r88, %r87, %r85;
	add.s32 	%r89, %r83, 32;
	and.b32  	%r90, %r89, 8128;
	xor.b32  	%r91, %r79, 2;
	or.b32  	%r92, %r91, %r75;
	add.s32 	%r93, %r92, %r90;
	add.s32 	%r94, %r74, -1;
	setp.lt.u32 	%p30, %r25, 25;
	add.s32 	%r95, %r83, 48;
	and.b32  	%r96, %r95, 8128;
	and.b32  	%r97, %r94, 3;
	or.b32  	%r98, %r97, %r75;
	add.s32 	%r99, %r98, %r96;
	add.s32 	%r100, %r74, 4;
	shr.u32 	%r101, %r100, 7;
	add.s32 	%r102, %r101, %r38;
	setp.lt.u32 	%p31, %r102, 2;
	and.pred  	%p1, %p30, %p31;
	or.pred  	%p32, %p10, %p8;
	or.pred  	%p2, %p32, %p11;
	or.pred  	%p33, %p16, %p14;
	or.pred  	%p3, %p33, %p17;
	or.pred  	%p34, %p22, %p20;
	or.pred  	%p4, %p34, %p23;
	or.pred  	%p35, %p28, %p26;
	or.pred  	%p5, %p35, %p29;
	or.b32  	%r103, %r42, %r37;
	add.s32 	%r104, %r103, %r39;
	add.s32 	%r105, %r104, %r40;
	add.s32 	%r106, %r105, %r41;
	add.s32 	%r107, %r34, %r106;
	add.s32 	%r158, %r107, -57;
	or.b32  	%r108, %r52, %r37;
	add.s32 	%r109, %r108, %r39;
	add.s32 	%r110, %r109, %r40;
	add.s32 	%r111, %r110, %r41;
	add.s32 	%r112, %r50, %r111;
	add.s32 	%r157, %r112, -57;
	or.b32  	%r113, %r63, %r37;
	add.s32 	%r114, %r113, %r39;
	add.s32 	%r115, %r114, %r62;
	add.s32 	%r116, %r115, %r41;
	add.s32 	%r117, %r60, %r116;
	add.s32 	%r156, %r117, -57;
	or.b32  	%r118, %r73, %r37;
	add.s32 	%r119, %r118, %r39;
	add.s32 	%r120, %r119, %r62;
	add.s32 	%r121, %r120, %r41;
	add.s32 	%r122, %r71, %r121;
	add.s32 	%r155, %r122, -57;
	mul.wide.u32 	%rd21, %r81, 4;
	add.s64 	%rd22, %rd21, %rd20;
	add.s64 	%rd39, %rd22, 256;
	mul.wide.u32 	%rd23, %r99, 4;
	add.s64 	%rd38, %rd20, %rd23;
	mul.wide.u32 	%rd24, %r93, 4;
	add.s64 	%rd37, %rd20, %rd24;
	mul.wide.u32 	%rd25, %r88, 4;
	add.s64 	%rd36, %rd20, %rd25;
	mov.f32 	%f475, 0f00000000;
	mov.b32 	%r159, 0;
	not.pred 	%p48, %p1;
	mov.f32 	%f476, %f475;
	mov.f32 	%f477, %f475;
	mov.f32 	%f478, %f475;
	mov.f32 	%f479, %f475;
	mov.f32 	%f480, %f475;
	mov.f32 	%f481, %f475;
	mov.f32 	%f482, %f475;
	mov.f32 	%f483, %f475;
	mov.f32 	%f484, %f475;
	mov.f32 	%f485, %f475;
	mov.f32 	%f486, %f475;
	mov.f32 	%f487, %f475;
	mov.f32 	%f488, %f475;
	mov.f32 	%f489, %f475;
	mov.f32 	%f490, %f475;
	mov.f32 	%f491, %f475;
	mov.f32 	%f492, %f475;
	mov.f32 	%f493, %f475;
	mov.f32 	%f494, %f475;
	mov.f32 	%f495, %f475;
	mov.f32 	%f496, %f475;
	mov.f32 	%f497, %f475;
	mov.f32 	%f498, %f475;
	mov.f32 	%f499, %f475;
	mov.f32 	%f500, %f475;
	mov.f32 	%f501, %f475;
	mov.f32 	%f502, %f475;
	mov.f32 	%f503, %f475;
	mov.f32 	%f504, %f475;
	mov.f32 	%f505, %f475;
	mov.f32 	%f506, %f475;
	mov.f32 	%f507, %f475;
	mov.f32 	%f508, %f475;
	mov.f32 	%f509, %f475;
	mov.f32 	%f510, %f475;
	mov.f32 	%f511, %f475;
	mov.f32 	%f512, %f475;
	mov.f32 	%f513, %f475;
	mov.f32 	%f514, %f475;
	mov.f32 	%f515, %f475;
	mov.f32 	%f516, %f475;
	mov.f32 	%f517, %f475;
	mov.f32 	%f518, %f475;
	mov.f32 	%f519, %f475;
	mov.f32 	%f520, %f475;
	mov.f32 	%f521, %f475;
	mov.f32 	%f522, %f475;
	mov.f32 	%f523, %f475;
	mov.f32 	%f524, %f475;
	mov.f32 	%f525, %f475;
	mov.f32 	%f526, %f475;
	mov.f32 	%f527, %f475;
	mov.f32 	%f528, %f475;
	mov.f32 	%f529, %f475;
	mov.f32 	%f530, %f475;
	mov.f32 	%f531, %f475;
	mov.f32 	%f532, %f475;
	mov.f32 	%f533, %f475;
	mov.f32 	%f534, %f475;
	mov.f32 	%f535, %f475;
	mov.f32 	%f536, %f475;
	mov.f32 	%f537, %f475;
	mov.f32 	%f538, %f475;
$L__BB1_1:
	ld.param.u64 	%rd35, [conv2d_param_1];
	mul.wide.s32 	%rd26, %r158, 4;
	cvta.to.global.u64 	%rd27, %rd35;
	add.s64 	%rd9, %rd27, %rd26;
	mul.wide.s32 	%rd28, %r157, 4;
	add.s64 	%rd10, %rd27, %rd28;
	mul.wide.s32 	%rd29, %r156, 4;
	add.s64 	%rd11, %rd27, %rd29;
	mul.wide.s32 	%rd30, %r155, 4;
	add.s64 	%rd12, %rd27, %rd30;
	bar.sync 	0;
	mov.f32 	%f539, 0f00000000;
	@%p2 bra 	$L__BB1_3;
	ld.global.nc.f32 	%f539, [%rd9];
$L__BB1_3:
	mov.u32 	%r11, %tid.z;
	mov.u32 	%r12, %tid.x;
	shl.b32 	%r123, %r12, 2;
	mad.lo.s32 	%r124, %r11, 116, %r123;
	shl.b32 	%r125, %r124, 2;
	mov.u32 	%r126, _ZZ6conv2dE15pad_temp_shared;
	add.s32 	%r13, %r126, %r125;
	st.shared.f32 	[%r13], %f539;
	mov.f32 	%f540, 0f00000000;
	@%p3 bra 	$L__BB1_5;
	ld.global.nc.f32 	%f540, [%rd10];
$L__BB1_5:
	st.shared.f32 	[%r13+4], %f540;
	mov.f32 	%f541, 0f00000000;
	@%p4 bra 	$L__BB1_7;
	ld.global.nc.f32 	%f541, [%rd11];
$L__BB1_7:
	st.shared.f32 	[%r13+8], %f541;
	mov.f32 	%f542, 0f00000000;
	@%p5 bra 	$L__BB1_9;
	ld.global.nc.f32 	%f542, [%rd12];
$L__BB1_9:
	shl.b32 	%r127, %r11, 7;
	mul.lo.s32 	%r128, %r12, 5;
	add.s32 	%r129, %r127, %r128;
	shl.b32 	%r130, %r129, 2;
	mov.u32 	%r131, _ZZ6conv2dE13kernel_shared;
	add.s32 	%r14, %r131, %r130;
	st.shared.f32 	[%r13+12], %f542;
	setp.gt.u32 	%p36, %r12, 25;
	shr.u32 	%r132, %r128, 7;
	add.s32 	%r133, %r132, %r11;
	setp.gt.u32 	%p37, %r133, 1;
	or.pred  	%p38, %p36, %p37;
	@%p38 bra 	$L__BB1_11;
	ld.global.nc.f32 	%f142, [%rd39+-256];
	st.shared.f32 	[%r14], %f142;
$L__BB1_11:
	setp.gt.u32 	%p39, %r12, 25;
	mad.lo.s32 	%r134, %r12, 5, 1;
	shr.u32 	%r135, %r134, 7;
	add.s32 	%r136, %r135, %r11;
	setp.gt.u32 	%p40, %r136, 1;
	or.pred  	%p41, %p39, %p40;
	@%p41 bra 	$L__BB1_13;
	ld.global.nc.f32 	%f143, [%rd36];
	st.shared.f32 	[%r14+4], %f143;
$L__BB1_13:
	setp.gt.u32 	%p42, %r12, 25;
	mad.lo.s32 	%r137, %r12, 5, 2;
	shr.u32 	%r138, %r137, 7;
	add.s32 	%r139, %r138, %r11;
	setp.gt.u32 	%p43, %r139, 1;
	or.pred  	%p44, %p42, %p43;
	@%p44 bra 	$L__BB1_15;
	ld.global.nc.f32 	%f144, [%rd37];
	st.shared.f32 	[%r14+8], %f144;
$L__BB1_15:
	setp.gt.u32 	%p45, %r12, 24;
	mad.lo.s32 	%r140, %r12, 5, 3;
	shr.u32 	%r141, %r140, 7;
	add.s32 	%r142, %r141, %r11;
	setp.gt.u32 	%p46, %r142, 1;
	or.pred  	%p47, %p45, %p46;
	@%p47 bra 	$L__BB1_17;
	ld.global.nc.f32 	%f145, [%rd38];
	st.shared.f32 	[%r14+12], %f145;
$L__BB1_17:
	@%p48 bra 	$L__BB1_19;
	ld.global.nc.f32 	%f146, [%rd39];
	st.shared.f32 	[%r14+16], %f146;
$L__BB1_19:
	bar.sync 	0;
	mov.u32 	%r15, %tid.x;
	shl.b32 	%r143, %r15, 2;
	mov.u32 	%r144, _ZZ6conv2dE15pad_temp_shared;
	add.s32 	%r145, %r144, %r143;
	ld.shared.f32 	%f147, [%r145];
	mov.u32 	%r16, %tid.z;
	shl.b32 	%r146, %r16, 4;
	mov.u32 	%r147, _ZZ6conv2dE13kernel_shared;
	add.s32 	%r148, %r147, %r146;
	ld.shared.f32 	%f148, [%r148];
	fma.rn.f32 	%f149, %f147, %f148, %f475;
	ld.shared.f32 	%f150, [%r148+32];
	fma.rn.f32 	%f151, %f147, %f150, %f477;
	ld.shared.f32 	%f152, [%r148+64];
	fma.rn.f32 	%f153, %f147, %f152, %f479;
	ld.shared.f32 	%f154, [%r148+96];
	fma.rn.f32 	%f155, %f147, %f154, %f481;
	ld.shared.f32 	%f156, [%r148+128];
	fma.rn.f32 	%f157, %f147, %f156, %f483;
	ld.shared.f32 	%f158, [%r148+160];
	fma.rn.f32 	%f159, %f147, %f158, %f485;
	ld.shared.f32 	%f160, [%r148+192];
	fma.rn.f32 	%f161, %f147, %f160, %f487;
	ld.shared.f32 	%f162, [%r148+224];
	fma.rn.f32 	%f163, %f147, %f162, %f489;
	ld.shared.f32 	%f164, [%r148+256];
	fma.rn.f32 	%f165, %f147, %f164, %f491;
	ld.shared.f32 	%f166, [%r148+288];
	fma.rn.f32 	%f167, %f147, %f166, %f493;
	ld.shared.f32 	%f168, [%r148+320];
	fma.rn.f32 	%f169, %f147, %f168, %f495;
	ld.shared.f32 	%f170, [%r148+352];
	fma.rn.f32 	%f171, %f147, %f170, %f497;
	ld.shared.f32 	%f172, [%r148+384];
	fma.rn.f32 	%f173, %f147, %f172, %f499;
	ld.shared.f32 	%f174, [%r148+416];
	fma.rn.f32 	%f175, %f147, %f174, %f501;
	ld.shared.f32 	%f176, [%r148+448];
	fma.rn.f32 	%f177, %f147, %f176, %f503;
	ld.shared.f32 	%f178, [%r148+480];
	fma.rn.f32 	%f179, %f147, %f178, %f505;
	ld.shared.f32 	%f180, [%r148+512];
	fma.rn.f32 	%f181, %f147, %f180, %f507;
	ld.shared.f32 	%f182, [%r148+544];
	fma.rn.f32 	%f183, %f147, %f182, %f509;
	ld.shared.f32 	%f184, [%r148+576];
	fma.rn.f32 	%f185, %f147, %f184, %f511;
	ld.shared.f32 	%f186, [%r148+608];
	fma.rn.f32 	%f187, %f147, %f186, %f513;
	ld.shared.f32 	%f188, [%r148+640];
	fma.rn.f32 	%f189, %f147, %f188, %f515;
	ld.shared.f32 	%f190, [%r148+672];
	fma.rn.f32 	%f191, %f147, %f190, %f517;
	ld.shared.f32 	%f192, [%r148+704];
	fma.rn.f32 	%f193, %f147, %f192, %f519;
	ld.shared.f32 	%f194, [%r148+736];
	fma.rn.f32 	%f195, %f147, %f194, %f521;
	ld.shared.f32 	%f196, [%r148+768];
	fma.rn.f32 	%f197, %f147, %f196, %f523;
	ld.shared.f32 	%f198, [%r148+800];
	fma.rn.f32 	%f199, %f147, %f198, %f525;
	ld.shared.f32 	%f200, [%r148+832];
	fma.rn.f32 	%f201, %f147, %f200, %f527;
	ld.shared.f32 	%f202, [%r148+864];
	fma.rn.f32 	%f203, %f147, %f202, %f529;
	ld.shared.f32 	%f204, [%r148+896];
	fma.rn.f32 	%f205, %f147, %f204, %f531;
	ld.shared.f32 	%f206, [%r148+928];
	fma.rn.f32 	%f207, %f147, %f206, %f533;
	ld.shared.f32 	%f208, [%r148+960];
	fma.rn.f32 	%f209, %f147, %f208, %f535;
	ld.shared.f32 	%f210, [%r148+992];
	fma.rn.f32 	%f211, %f147, %f210, %f537;
	ld.shared.f32 	%f212, [%r145+116];
	fma.rn.f32 	%f213, %f212, %f148, %f476;
	fma.rn.f32 	%f214, %f212, %f150, %f478;
	fma.rn.f32 	%f215, %f212, %f152, %f480;
	fma.rn.f32 	%f216, %f212, %f154, %f482;
	fma.rn.f32 	%f217, %f212, %f156, %f484;
	fma.rn.f32 	%f218, %f212, %f158, %f486;
	fma.rn.f32 	%f219, %f212, %f160, %f488;
	fma.rn.f32 	%f220, %f212, %f162, %f490;
	fma.rn.f32 	%f221, %f212, %f164, %f492;
	fma.rn.f32 	%f222, %f212, %f166, %f494;
	fma.rn.f32 	%f223, %f212, %f168, %f496;
	fma.rn.f32 	%f224, %f212, %f170, %f498;
	fma.rn.f32 	%f225, %f212, %f172, %f500;
	fma.rn.f32 	%f226, %f212, %f174, %f502;
	fma.rn.f32 	%f227, %f212, %f176, %f504;
	fma.rn.f32 	%f228, %f212, %f178, %f506;
	fma.rn.f32 	%f229, %f212, %f180, %f508;
	fma.rn.f32 	%f230, %f212, %f182, %f510;
	fma.rn.f32 	%f231, %f212, %f184, %f512;
	fma.rn.f32 	%f232, %f212, %f186, %f514;
	fma.rn.f32 	%f233, %f212, %f188, %f516;
	fma.rn.f32 	%f234, %f212, %f190, %f518;
	fma.rn.f32 	%f235, %f212, %f192, %f520;
	fma.rn.f32 	%f236, %f212, %f194, %f522;
	fma.rn.f32 	%f237, %f212, %f196, %f524;
	fma.rn.f32 	%f238, %f212, %f198, %f526;
	fma.rn.f32 	%f239, %f212, %f200, %f528;
	fma.rn.f32 	%f240, %f212, %f202, %f530;
	fma.rn.f32 	%f241, %f212, %f204, %f532;
	fma.rn.f32 	%f242, %f212, %f206, %f534;
	fma.rn.f32 	%f243, %f212, %f208, %f536;
	fma.rn.f32 	%f244, %f212, %f210, %f538;
	ld.shared.f32 	%f245, [%r145+232];
	ld.shared.f32 	%f246, [%r148+4];
	fma.rn.f32 	%f247, %f245, %f246, %f149;
	ld.shared.f32 	%f248, [%r148+36];
	fma.rn.f32 	%f249, %f245, %f248, %f151;
	ld.shared.f32 	%f250, [%r148+68];
	fma.rn.f32 	%f251, %f245, %f250, %f153;
	ld.shared.f32 	%f252, [%r148+100];
	fma.rn.f32 	%f253, %f245, %f252, %f155;
	ld.shared.f32 	%f254, [%r148+132];
	fma.rn.f32 	%f255, %f245, %f254, %f157;
	ld.shared.f32 	%f256, [%r148+164];
	fma.rn.f32 	%f257, %f245, %f256, %f159;
	ld.shared.f32 	%f258, [%r148+196];
	fma.rn.f32 	%f259, %f245, %f258, %f161;
	ld.shared.f32 	%f260, [%r148+228];
	fma.rn.f32 	%f261, %f245, %f260, %f163;
	ld.shared.f32 	%f262, [%r148+260];
	fma.rn.f32 	%f263, %f245, %f262, %f165;
	ld.shared.f32 	%f264, [%r148+292];
	fma.rn.f32 	%f265, %f245, %f264, %f167;
	ld.shared.f32 	%f266, [%r148+324];
	fma.rn.f32 	%f267, %f245, %f266, %f169;
	ld.shared.f32 	%f268, [%r148+356];
	fma.rn.f32 	%f269, %f245, %f268, %f171;
	ld.shared.f32 	%f270, [%r148+388];
	fma.rn.f32 	%f271, %f245, %f270, %f173;
	ld.shared.f32 	%f272, [%r148+420];
	fma.rn.f32 	%f273, %f245, %f272, %f175;
	ld.shared.f32 	%f274, [%r148+452];
	fma.rn.f32 	%f275, %f245, %f274, %f177;
	ld.shared.f32 	%f276, [%r148+484];
	fma.rn.f32 	%f277, %f245, %f276, %f179;
	ld.shared.f32 	%f278, [%r148+516];
	fma.rn.f32 	%f279, %f245, %f278, %f181;
	ld.shared.f32 	%f280, [%r148+548];
	fma.rn.f32 	%f281, %f245, %f280, %f183;
	ld.shared.f32 	%f282, [%r148+580];
	fma.rn.f32 	%f283, %f245, %f282, %f185;
	ld.shared.f32 	%f284, [%r148+612];
	fma.rn.f32 	%f285, %f245, %f284, %f187;
	ld.shared.f32 	%f286, [%r148+644];
	fma.rn.f32 	%f287, %f245, %f286, %f189;
	ld.shared.f32 	%f288, [%r148+676];
	fma.rn.f32 	%f289, %f245, %f288, %f191;
	ld.shared.f32 	%f290, [%r148+708];
	fma.rn.f32 	%f291, %f245, %f290, %f193;
	ld.shared.f32 	%f292, [%r148+740];
	fma.rn.f32 	%f293, %f245, %f292, %f195;
	ld.shared.f32 	%f294, [%r148+772];
	fma.rn.f32 	%f295, %f245, %f294, %f197;
	ld.shared.f32 	%f296, [%r148+804];
	fma.rn.f32 	%f297, %f245, %f296, %f199;
	ld.shared.f32 	%f298, [%r148+836];
	fma.rn.f32 	%f299, %f245, %f298, %f201;
	ld.shared.f32 	%f300, [%r148+868];
	fma.rn.f32 	%f301, %f245, %f300, %f203;
	ld.shared.f32 	%f302, [%r148+900];
	fma.rn.f32 	%f303, %f245, %f302, %f205;
	ld.shared.f32 	%f304, [%r148+932];
	fma.rn.f32 	%f305, %f245, %f304, %f207;
	ld.shared.f32 	%f306, [%r148+964];
	fma.rn.f32 	%f307, %f245, %f306, %f209;
	ld.shared.f32 	%f308, [%r148+996];
	fma.rn.f32 	%f309, %f245, %f308, %f211;
	ld.shared.f32 	%f310, [%r145+348];
	fma.rn.f32 	%f311, %f310, %f246, %f213;
	fma.rn.f32 	%f312, %f310, %f248, %f214;
	fma.rn.f32 	%f313, %f310, %f250, %f215;
	fma.rn.f32 	%f314, %f310, %f252, %f216;
	fma.rn.f32 	%f315, %f310, %f254, %f217;
	fma.rn.f32 	%f316, %f310, %f256, %f218;
	fma.rn.f32 	%f317, %f310, %f258, %f219;
	fma.rn.f32 	%f318, %f310, %f260, %f220;
	fma.rn.f32 	%f319, %f310, %f262, %f221;
	fma.rn.f32 	%f320, %f310, %f264, %f222;
	fma.rn.f32 	%f321, %f310, %f266, %f223;
	fma.rn.f32 	%f322, %f310, %f268, %f224;
	fma.rn.f32 	%f323, %f310, %f270, %f225;
	fma.rn.f32 	%f324, %f310, %f272, %f226;
	fma.rn.f32 	%f325, %f310, %f274, %f227;
	fma.rn.f32 	%f326, %f310, %f276, %f228;
	fma.rn.f32 	%f327, %f310, %f278, %f229;
	fma.rn.f32 	%f328, %f310, %f280, %f230;
	fma.rn.f32 	%f329, %f310, %f282, %f231;
	fma.rn.f32 	%f330, %f310, %f284, %f232;
	fma.rn.f32 	%f331, %f310, %f286, %f233;
	fma.rn.f32 	%f332, %f310, %f288, %f234;
	fma.rn.f32 	%f333, %f310, %f290, %f235;
	fma.rn.f32 	%f334, %f310, %f292, %f236;
	fma.rn.f32 	%f335, %f310, %f294, %f237;
	fma.rn.f32 	%f336, %f310, %f296, %f238;
	fma.rn.f32 	%f337, %f310, %f298, %f239;
	fma.rn.f32 	%f338, %f310, %f300, %f240;
	fma.rn.f32 	%f339, %f310, %f302, %f241;
	fma.rn.f32 	%f340, %f310, %f304, %f242;
	fma.rn.f32 	%f341, %f310, %f306, %f243;
	fma.rn.f32 	%f342, %f310, %f308, %f244;
	ld.shared.f32 	%f343, [%r145+464];
	ld.shared.f32 	%f344, [%r148+8];
	fma.rn.f32 	%f345, %f343, %f344, %f247;
	ld.shared.f32 	%f346, [%r148+40];
	fma.rn.f32 	%f347, %f343, %f346, %f249;
	ld.shared.f32 	%f348, [%r148+72];
	fma.rn.f32 	%f349, %f343, %f348, %f251;
	ld.shared.f32 	%f350, [%r148+104];
	fma.rn.f32 	%f351, %f343, %f350, %f253;
	ld.shared.f32 	%f352, [%r148+136];
	fma.rn.f32 	%f353, %f343, %f352, %f255;
	ld.shared.f32 	%f354, [%r148+168];
	fma.rn.f32 	%f355, %f343, %f354, %f257;
	ld.shared.f32 	%f356, [%r148+200];
	fma.rn.f32 	%f357, %f343, %f356, %f259;
	ld.shared.f32 	%f358, [%r148+232];
	fma.rn.f32 	%f359, %f343, %f358, %f261;
	ld.shared.f32 	%f360, [%r148+264];
	fma.rn.f32 	%f361, %f343, %f360, %f263;
	ld.shared.f32 	%f362, [%r148+296];
	fma.rn.f32 	%f363, %f343, %f362, %f265;
	ld.shared.f32 	%f364, [%r148+328];
	fma.rn.f32 	%f365, %f343, %f364, %f267;
	ld.shared.f32 	%f366, [%r148+360];
	fma.rn.f32 	%f367, %f343, %f366, %f269;
	ld.shared.f32 	%f368, [%r148+392];
	fma.rn.f32 	%f369, %f343, %f368, %f271;
	ld.shared.f32 	%f370, [%r148+424];
	fma.rn.f32 	%f371, %f343, %f370, %f273;
	ld.shared.f32 	%f372, [%r148+456];
	fma.rn.f32 	%f373, %f343, %f372, %f275;
	ld.shared.f32 	%f374, [%r148+488];
	fma.rn.f32 	%f375, %f343, %f374, %f277;
	ld.shared.f32 	%f376, [%r148+520];
	fma.rn.f32 	%f377, %f343, %f376, %f279;
	ld.shared.f32 	%f378, [%r148+552];
	fma.rn.f32 	%f379, %f343, %f378, %f281;
	ld.shared.f32 	%f380, [%r148+584];
	fma.rn.f32 	%f381, %f343, %f380, %f283;
	ld.shared.f32 	%f382, [%r148+616];
	fma.rn.f32 	%f383, %f343, %f382, %f285;
	ld.shared.f32 	%f384, [%r148+648];
	fma.rn.f32 	%f385, %f343, %f384, %f287;
	ld.shared.f32 	%f386, [%r148+680];
	fma.rn.f32 	%f387, %f343, %f386, %f289;
	ld.shared.f32 	%f388, [%r148+712];
	fma.rn.f32 	%f389, %f343, %f388, %f291;
	ld.shared.f32 	%f390, [%r148+744];
	fma.rn.f32 	%f391, %f343, %f390, %f293;
	ld.shared.f32 	%f392, [%r148+776];
	fma.rn.f32 	%f393, %f343, %f392, %f295;
	ld.shared.f32 	%f394, [%r148+808];
	fma.rn.f32 	%f395, %f343, %f394, %f297;
	ld.shared.f32 	%f396, [%r148+840];
	fma.rn.f32 	%f397, %f343, %f396, %f299;
	ld.shared.f32 	%f398, [%r148+872];
	fma.rn.f32 	%f399, %f343, %f398, %f301;
	ld.shared.f32 	%f400, [%r148+904];
	fma.rn.f32 	%f401, %f343, %f400, %f303;
	ld.shared.f32 	%f402, [%r148+936];
	fma.rn.f32 	%f403, %f343, %f402, %f305;
	ld.shared.f32 	%f404, [%r148+968];
	fma.rn.f32 	%f405, %f343, %f404, %f307;
	ld.shared.f32 	%f406, [%r148+1000];
	fma.rn.f32 	%f407, %f343, %f406, %f309;
	ld.shared.f32 	%f408, [%r145+580];
	fma.rn.f32 	%f409, %f408, %f344, %f311;
	fma.rn.f32 	%f410, %f408, %f346, %f312;
	fma.rn.f32 	%f411, %f408, %f348, %f313;
	fma.rn.f32 	%f412, %f408, %f350, %f314;
	fma.rn.f32 	%f413, %f408, %f352, %f315;
	fma.rn.f32 	%f414, %f408, %f354, %f316;
	fma.rn.f32 	%f415, %f408, %f356, %f317;
	fma.rn.f32 	%f416, %f408, %f358, %f318;
	fma.rn.f32 	%f417, %f408, %f360, %f319;
	fma.rn.f32 	%f418, %f408, %f362, %f320;
	fma.rn.f32 	%f419, %f408, %f364, %f321;
	fma.rn.f32 	%f420, %f408, %f366, %f322;
	fma.rn.f32 	%f421, %f408, %f368, %f323;
	fma.rn.f32 	%f422, %f408, %f370, %f324;
	fma.rn.f32 	%f423, %f408, %f372, %f325;
	fma.rn.f32 	%f424, %f408, %f374, %f326;
	fma.rn.f32 	%f425, %f408, %f376, %f327;
	fma.rn.f32 	%f426, %f408, %f378, %f328;
	fma.rn.f32 	%f427, %f408, %f380, %f329;
	fma.rn.f32 	%f428, %f408, %f382, %f330;
	fma.rn.f32 	%f429, %f408, %f384, %f331;
	fma.rn.f32 	%f430, %f408, %f386, %f332;
	fma.rn.f32 	%f431, %f408, %f388, %f333;
	fma.rn.f32 	%f432, %f408, %f390, %f334;
	fma.rn.f32 	%f433, %f408, %f392, %f335;
	fma.rn.f32 	%f434, %f408, %f394, %f336;
	fma.rn.f32 	%f435, %f408, %f396, %f337;
	fma.rn.f32 	%f436, %f408, %f398, %f338;
	fma.rn.f32 	%f437, %f408, %f400, %f339;
	fma.rn.f32 	%f438, %f408, %f402, %f340;
	fma.rn.f32 	%f439, %f408, %f404, %f341;
	fma.rn.f32 	%f440, %f408, %f406, %f342;
	ld.shared.f32 	%f441, [%r145+696];
	ld.shared.f32 	%f442, [%r148+12];
	fma.rn.f32 	%f475, %f441, %f442, %f345;
	ld.shared.f32 	%f443, [%r148+44];
	fma.rn.f32 	%f477, %f441, %f443, %f347;
	ld.shared.f32 	%f444, [%r148+76];
	fma.rn.f32 	%f479, %f441, %f444, %f349;
	ld.shared.f32 	%f445, [%r148+108];
	fma.rn.f32 	%f481, %f441, %f445, %f351;
	ld.shared.f32 	%f446, [%r148+140];
	fma.rn.f32 	%f483, %f441, %f446, %f353;
	ld.shared.f32 	%f447, [%r148+172];
	fma.rn.f32 	%f485, %f441, %f447, %f355;
	ld.shared.f32 	%f448, [%r148+204];
	fma.rn.f32 	%f487, %f441, %f448, %f357;
	ld.shared.f32 	%f449, [%r148+236];
	fma.rn.f32 	%f489, %f441, %f449, %f359;
	ld.shared.f32 	%f450, [%r148+268];
	fma.rn.f32 	%f491, %f441, %f450, %f361;
	ld.shared.f32 	%f451, [%r148+300];
	fma.rn.f32 	%f493, %f441, %f451, %f363;
	ld.shared.f32 	%f452, [%r148+332];
	fma.rn.f32 	%f495, %f441, %f452, %f365;
	ld.shared.f32 	%f453, [%r148+364];
	fma.rn.f32 	%f497, %f441, %f453, %f367;
	ld.shared.f32 	%f454, [%r148+396];
	fma.rn.f32 	%f499, %f441, %f454, %f369;
	ld.shared.f32 	%f455, [%r148+428];
	fma.rn.f32 	%f501, %f441, %f455, %f371;
	ld.shared.f32 	%f456, [%r148+460];
	fma.rn.f32 	%f503, %f441, %f456, %f373;
	ld.shared.f32 	%f457, [%r148+492];
	fma.rn.f32 	%f505, %f441, %f457, %f375;
	ld.shared.f32 	%f458, [%r148+524];
	fma.rn.f32 	%f507, %f441, %f458, %f377;
	ld.shared.f32 	%f459, [%r148+556];
	fma.rn.f32 	%f509, %f441, %f459, %f379;
	ld.shared.f32 	%f460, [%r148+588];
	fma.rn.f32 	%f511, %f441, %f460, %f381;
	ld.shared.f32 	%f461, [%r148+620];
	fma.rn.f32 	%f513, %f441, %f461, %f383;
	ld.shared.f32 	%f462, [%r148+652];
	fma.rn.f32 	%f515, %f441, %f462, %f385;
	ld.shared.f32 	%f463, [%r148+684];
	fma.rn.f32 	%f517, %f441, %f463, %f387;
	ld.shared.f32 	%f464, [%r148+716];
	fma.rn.f32 	%f519, %f441, %f464, %f389;
	ld.shared.f32 	%f465, [%r148+748];
	fma.rn.f32 	%f521, %f441, %f465, %f391;
	ld.shared.f32 	%f466, [%r148+780];
	fma.rn.f32 	%f523, %f441, %f466, %f393;
	ld.shared.f32 	%f467, [%r148+812];
	fma.rn.f32 	%f525, %f441, %f467, %f395;
	ld.shared.f32 	%f468, [%r148+844];
	fma.rn.f32 	%f527, %f441, %f468, %f397;
	ld.shared.f32 	%f469, [%r148+876];
	fma.rn.f32 	%f529, %f441, %f469, %f399;
	ld.shared.f32 	%f470, [%r148+908];
	fma.rn.f32 	%f531, %f441, %f470, %f401;
	ld.shared.f32 	%f471, [%r148+940];
	fma.rn.f32 	%f533, %f441, %f471, %f403;
	ld.shared.f32 	%f472, [%r148+972];
	fma.rn.f32 	%f535, %f441, %f472, %f405;
	ld.shared.f32 	%f473, [%r148+1004];
	fma.rn.f32 	%f537, %f441, %f473, %f407;
	ld.shared.f32 	%f474, [%r145+812];
	fma.rn.f32 	%f476, %f474, %f442, %f409;
	fma.rn.f32 	%f478, %f474, %f443, %f410;
	fma.rn.f32 	%f480, %f474, %f444, %f411;
	fma.rn.f32 	%f482, %f474, %f445, %f412;
	fma.rn.f32 	%f484, %f474, %f446, %f413;
	fma.rn.f32 	%f486, %f474, %f447, %f414;
	fma.rn.f32 	%f488, %f474, %f448, %f415;
	fma.rn.f32 	%f490, %f474, %f449, %f416;
	fma.rn.f32 	%f492, %f474, %f450, %f417;
	fma.rn.f32 	%f494, %f474, %f451, %f418;
	fma.rn.f32 	%f496, %f474, %f452, %f419;
	fma.rn.f32 	%f498, %f474, %f453, %f420;
	fma.rn.f32 	%f500, %f474, %f454, %f421;
	fma.rn.f32 	%f502, %f474, %f455, %f422;
	fma.rn.f32 	%f504, %f474, %f456, %f423;
	fma.rn.f32 	%f506, %f474, %f457, %f424;
	fma.rn.f32 	%f508, %f474, %f458, %f425;
	fma.rn.f32 	%f510, %f474, %f459, %f426;
	fma.rn.f32 	%f512, %f474, %f460, %f427;
	fma.rn.f32 	%f514, %f474, %f461, %f428;
	fma.rn.f32 	%f516, %f474, %f462, %f429;
	fma.rn.f32 	%f518, %f474, %f463, %f430;
	fma.rn.f32 	%f520, %f474, %f464, %f431;
	fma.rn.f32 	%f522, %f474, %f465, %f432;
	fma.rn.f32 	%f524, %f474, %f466, %f433;
	fma.rn.f32 	%f526, %f474, %f467, %f434;
	fma.rn.f32 	%f528, %f474, %f468, %f435;
	fma.rn.f32 	%f530, %f474, %f469, %f436;
	fma.rn.f32 	%f532, %f474, %f470, %f437;
	fma.rn.f32 	%f534, %f474, %f471, %f438;
	fma.rn.f32 	%f536, %f474, %f472, %f439;
	fma.rn.f32 	%f538, %f474, %f473, %f440;
	add.s32 	%r159, %r159, 1;
	add.s32 	%r158, %r158, 12544;
	add.s32 	%r157, %r157, 12544;
	add.s32 	%r156, %r156, 12544;
	add.s32 	%r155, %r155, 12544;
	add.s64 	%rd39, %rd39, 16;
	add.s64 	%rd38, %rd38, 16;
	add.s64 	%rd37, %rd37, 16;
	add.s64 	%rd36, %rd36, 16;
	setp.ne.s32 	%p49, %r159, 16;
	@%p49 bra 	$L__BB1_1;
	ld.param.u64 	%rd34, [conv2d_param_0];
	cvta.to.global.u64 	%rd31, %rd34;
	mov.u32 	%r149, %ctaid.z;
	mov.u32 	%r150, %ctaid.y;
	mad.lo.s32 	%r151, %r16, 3364, %r15;
	mad.lo.s32 	%r152, %r149, 215296, %r151;
	mad.lo.s32 	%r153, %r150, 116, %r152;
	add.s32 	%r154, %r153, %r1;
	mul.wide.u32 	%rd32, %r154, 4;
	add.s64 	%rd33, %rd31, %rd32;
	st.global.f32 	[%rd33], %f475;
	st.global.f32 	[%rd33+26912], %f477;
	st.global.f32 	[%rd33+53824], %f479;
	st.global.f32 	[%rd33+80736], %f481;
	st.global.f32 	[%rd33+107648], %f483;
	st.global.f32 	[%rd33+134560], %f485;
	st.global.f32 	[%rd33+161472], %f487;
	st.global.f32 	[%rd33+188384], %f489;
	st.global.f32 	[%rd33+215296], %f491;
	st.global.f32 	[%rd33+242208], %f493;
	st.global.f32 	[%rd33+269120], %f495;
	st.global.f32 	[%rd33+296032], %f497;
	st.global.f32 	[%rd33+322944], %f499;
	st.global.f32 	[%rd33+349856], %f501;
	st.global.f32 	[%rd33+376768], %f503;
	st.global.f32 	[%rd33+403680], %f505;
	st.global.f32 	[%rd33+430592], %f507;
	st.global.f32 	[%rd33+457504], %f509;
	st.global.f32 	[%rd33+484416], %f511;
	st.global.f32 	[%rd33+511328], %f513;
	st.global.f32 	[%rd33+538240], %f515;
	st.global.f32 	[%rd33+565152], %f517;
	st.global.f32 	[%rd33+592064], %f519;
	st.global.f32 	[%rd33+618976], %f521;
	st.global.f32 	[%rd33+645888], %f523;
	st.global.f32 	[%rd33+672800], %f525;
	st.global.f32 	[%rd33+699712], %f527;
	st.global.f32 	[%rd33+726624], %f529;
	st.global.f32 	[%rd33+753536], %f531;
	st.global.f32 	[%rd33+780448], %f533;
	st.global.f32 	[%rd33+807360], %f535;
	st.global.f32 	[%rd33+834272], %f537;
	st.global.f32 	[%rd33+232], %f476;
	st.global.f32 	[%rd33+27144], %f478;
	st.global.f32 	[%rd33+54056], %f480;
	st.global.f32 	[%rd33+80968], %f482;
	st.global.f32 	[%rd33+107880], %f484;
	st.global.f32 	[%rd33+134792], %f486;
	st.global.f32 	[%rd33+161704], %f488;
	st.global.f32 	[%rd33+188616], %f490;
	st.global.f32 	[%rd33+215528], %f492;
	st.global.f32 	[%rd33+242440], %f494;
	st.global.f32 	[%rd33+269352], %f496;
	st.global.f32 	[%rd33+296264], %f498;
	st.global.f32 	[%rd33+323176], %f500;
	st.global.f32 	[%rd33+350088], %f502;
	st.global.f32 	[%rd33+377000], %f504;
	st.global.f32 	[%rd33+403912], %f506;
	st.global.f32 	[%rd33+430824], %f508;
	st.global.f32 	[%rd33+457736], %f510;
	st.global.f32 	[%rd33+484648], %f512;
	st.global.f32 	[%rd33+511560], %f514;
	st.global.f32 	[%rd33+538472], %f516;
	st.global.f32 	[%rd33+565384], %f518;
	st.global.f32 	[%rd33+592296], %f520;
	st.global.f32 	[%rd33+619208], %f522;
	st.global.f32 	[%rd33+646120], %f524;
	st.global.f32 	[%rd33+673032], %f526;
	st.global.f32 	[%rd33+699944], %f528;
	st.global.f32 	[%rd33+726856], %f530;
	st.global.f32 	[%rd33+753768], %f532;
	st.global.f32 	[%rd33+780680], %f534;
	st.global.f32 	[%rd33+807592], %f536;
	st.global.f32 	[%rd33+834504], %f538;
	ret;

}


// ===== COMPILED SASS (sm_100) =====

	.target	sm_100

	.elftype	@"ET_EXEC"


//--------------------- .note.nv.tkinfo           --------------------------
	.section	.note.nv.tkinfo,"",@"SHT_NOTE"
	.sectionflags	@"SHF_NOTE_NV_TKINFO"
	.tkinfo
        /*0018*/ 	.word	0x00000002
        /*0030*/ 	.string	""
        /*0030*/ 	.string	"ptxas"
        /*0030*/ 	.string	"Cuda compilation tools, release 13.0, V13.0.88"
        /*0030*/ 	.string	"Build cuda_13.0.r13.0/compiler.36424714_0"
        /*0030*/ 	.string	"-arch sm_100 -m 64 "



//--------------------- .note.nv.cuinfo           --------------------------
	.section	.note.nv.cuinfo,"",@"SHT_NOTE"
	.sectionflags	@"SHF_NOTE_NV_CUINFO"
        /*0018*/ 	.short	0x0002
        /*001a*/ 	.short	0x0064
        /*001c*/ 	.short	0x0082
	.zero		2


//--------------------- .nv.info                  --------------------------
	.section	.nv.info,"",@"SHT_CUDA_INFO"
	.align	4


	//----- nvinfo : EIATTR_REGCOUNT
	.align		4
        /*0000*/ 	.byte	0x04, 0x2f
        /*0002*/ 	.short	(.L_1 - .L_0)
	.align		4
.L_0:
        /*0004*/ 	.word	index@(bgemm)
        /*0008*/ 	.word	0x00000024


	//----- nvinfo : EIATTR_FRAME_SIZE
	.align		4
.L_1:
        /*000c*/ 	.byte	0x04, 0x11
        /*000e*/ 	.short	(.L_3 - .L_2)
	.align		4
.L_2:
        /*0010*/ 	.word	index@(bgemm)
        /*0014*/ 	.word	0x00000000


	//----- nvinfo : EIATTR_REGCOUNT
	.align		4
.L_3:
        /*0018*/ 	.byte	0x04, 0x2f
        /*001a*/ 	.short	(.L_5 - .L_4)
	.align		4
.L_4:
        /*001c*/ 	.word	index@(conv2d)
        /*0020*/ 	.word	0x0000007c


	//----- nvinfo : EIATTR_FRAME_SIZE
	.align		4
.L_5:
        /*0024*/ 	.byte	0x04, 0x11
        /*0026*/ 	.short	(.L_7 - .L_6)
	.align		4
.L_6:
        /*0028*/ 	.word	index@(conv2d)
        /*002c*/ 	.word	0x00000000


	//----- nvinfo : EIATTR_MIN_STACK_SIZE
	.align		4
.L_7:
        /*0030*/ 	.byte	0x04, 0x12
        /*0032*/ 	.short	(.L_9 - .L_8)
	.align		4
.L_8:
        /*0034*/ 	.word	index@(conv2d)
        /*0038*/ 	.word	0x00000000


	//----- nvinfo : EIATTR_MIN_STACK_SIZE
	.align		4
.L_9:
        /*003c*/ 	.byte	0x04, 0x12
        /*003e*/ 	.short	(.L_11 - .L_10)
	.align		4
.L_10:
        /*0040*/ 	.word	index@(bgemm)
        /*0044*/ 	.word	0x00000000
.L_11:


//--------------------- .nv.compat                --------------------------
	.section	.nv.compat,"",@"SHT_CUDA_COMPAT_INFO"
	.align	4
        /*0000*/ 	.byte	0x02, 0x09, 0x00, 0x00, 0x02, 0x02, 0x01, 0x00, 0x02, 0x05, 0x05, 0x00, 0x03, 0x07, 0x01, 0x01
        /*0010*/ 	.byte	0x02, 0x03, 0x00, 0x00, 0x02, 0x06, 0x01, 0x00, 0x04, 0x0b, 0x08, 0x00, 0x09, 0x00, 0x00, 0x00
        /*0020*/ 	.byte	0x00, 0x00, 0x00, 0x00


//--------------------- .nv.info.conv2d           --------------------------
	.section	.nv.info.conv2d,"",@"SHT_CUDA_INFO"
	.sectionflags	@""
	.align	4


	//----- nvinfo : EIATTR_CUDA_API_VERSION
	.align		4
        /*0000*/ 	.byte	0x04, 0x37
        /*0002*/ 	.short	(.L_13 - .L_12)
.L_12:
        /*0004*/ 	.word	0x00000082


	//----- nvinfo : EIATTR_KPARAM_INFO
	.align		4
.L_13:
        /*0008*/ 	.byte	0x04, 0x17
        /*000a*/ 	.short	(.L_15 - .L_14)
.L_14:
        /*000c*/ 	.word	0x00000000
        /*0010*/ 	.short	0x0002
        /*0012*/ 	.short	0x0010
        /*0014*/ 	.byte	0x00, 0xf5, 0x21, 0x00


	//----- nvinfo : EIATTR_KPARAM_INFO
	.align		4
.L_15:
        /*0018*/ 	.byte	0x04, 0x17
        /*001a*/ 	.short	(.L_17 - .L_16)
.L_16:
        /*001c*/ 	.word	0x00000000
        /*0020*/ 	.short	0x0001
        /*0022*/ 	.short	0x0008
        /*0024*/ 	.byte	0x00, 0xf5, 0x21, 0x00


	//----- nvinfo : EIATTR_KPARAM_INFO
	.align		4
.L_17:
        /*0028*/ 	.byte	0x04, 0x17
        /*002a*/ 	.short	(.L_19 - .L_18)
.L_18:
        /*002c*/ 	.word	0x00000000
        /*0030*/ 	.short	0x0000
        /*0032*/ 	.short	0x0000
        /*0034*/ 	.byte	0x00, 0xf5, 0x21, 0x00


	//----- nvinfo : EIATTR_SPARSE_MMA_MASK
	.align		4
.L_19:
        /*0038*/ 	.byte	0x03, 0x50
        /*003a*/ 	.short	0x0000


	//----- nvinfo : EIATTR_MAXREG_COUNT
	.align		4
        /*003c*/ 	.byte	0x03, 0x1b
        /*003e*/ 	.short	0x00ff


	//----- nvinfo : EIATTR_NUM_BARRIERS
	.align		4
        /*0040*/ 	.byte	0x02, 0x4c
        /*0042*/ 	.byte	0x01
	.zero		1


	//----- nvinfo : EIATTR_MERCURY_ISA_VERSION
	.align		4
        /*0044*/ 	.byte	0x03, 0x5f
        /*0046*/ 	.short	0x0101


	//----- nvinfo : EIATTR_VRC_CTA_INIT_COUNT
	.align		4
        /*0048*/ 	.byte	0x02, 0x4a
	.zero		1
	.zero		1


	//----- nvinfo : EIATTR_EXIT_INSTR_OFFSETS
	.align		4
        /*004c*/ 	.byte	0x04, 0x1c
        /*004e*/ 	.short	(.L_21 - .L_20)


	//   ....[0]....
.L_20:
        /*0050*/ 	.word	0x00002d70


	//----- nvinfo : EIATTR_MAX_THREADS
	.align		4
.L_21:
        /*0054*/ 	.byte	0x04, 0x05
        /*0056*/ 	.short	(.L_23 - .L_22)
.L_22:
        /*0058*/ 	.word	0x0000003a
        /*005c*/ 	.word	0x00000001
        /*0060*/ 	.word	0x00000001


	//----- nvinfo : EIATTR_CBANK_PARAM_SIZE
	.align		4
.L_23:
        /*0064*/ 	.byte	0x03, 0x19
        /*0066*/ 	.short	0x0018


	//----- nvinfo : EIATTR_PARAM_CBANK
	.align		4
        /*0068*/ 	.byte	0x04, 0x0a
        /*006a*/ 	.short	(.L_25 - .L_24)
	.align		4
.L_24:
        /*006c*/ 	.word	index@(.nv.constant0.conv2d)
        /*0070*/ 	.short	0x0380
        /*0072*/ 	.short	0x0018


	//----- nvinfo : EIATTR_SW_WAR
	.align		4
.L_25:
        /*0074*/ 	.byte	0x04, 0x36
        /*0076*/ 	.short	(.L_27 - .L_26)
.L_26:
        /*0078*/ 	.word	0x00000008
.L_27:


//--------------------- .nv.info.bgemm            --------------------------
	.section	.nv.info.bgemm,"",@"SHT_CUDA_INFO"
	.sectionflags	@""
	.align	4


	//----- nvinfo : EIATTR_CUDA_API_VERSION
	.align		4
        /*0000*/ 	.byte	0x04, 0x37
        /*0002*/ 	.short	(.L_29 - .L_28)
.L_28:
        /*0004*/ 	.word	0x00000082


	//----- nvinfo : EIATTR_KPARAM_INFO
	.align		4
.L_29:
        /*0008*/ 	.byte	0x04, 0x17
        /*000a*/ 	.short	(.L_31 - .L_30)
.L_30:
        /*000c*/ 	.word	0x00000000
        /*0010*/ 	.short	0x0002
        /*0012*/ 	.short	0x0010
        /*0014*/ 	.byte	0x00, 0xf5, 0x21, 0x00


	//----- nvinfo : EIATTR_KPARAM_INFO
	.align		4
.L_31:
        /*0018*/ 	.byte	0x04, 0x17
        /*001a*/ 	.short	(.L_33 - .L_32)
.L_32:
        /*001c*/ 	.word	0x00000000
        /*0020*/ 	.short	0x0001
        /*0022*/ 	.short	0x0008
        /*0024*/ 	.byte	0x00, 0xf5, 0x21, 0x00


	//----- nvinfo : EIATTR_KPARAM_INFO
	.align		4
.L_33:
        /*0028*/ 	.byte	0x04, 0x17
        /*002a*/ 	.short	(.L_35 - .L_34)
.L_34:
        /*002c*/ 	.word	0x00000000
        /*0030*/ 	.short	0x0000
        /*0032*/ 	.short	0x0000
        /*0034*/ 	.byte	0x00, 0xf5, 0x21, 0x00


	//----- nvinfo : EIATTR_SPARSE_MMA_MASK
	.align		4
.L_35:
        /*0038*/ 	.byte	0x03, 0x50
        /*003a*/ 	.short	0x0000


	//----- nvinfo : EIATTR_MAXREG_COUNT
	.align		4
        /*003c*/ 	.byte	0x03, 0x1b
        /*003e*/ 	.short	0x00ff


	//----- nvinfo : EIATTR_NUM_BARRIERS
	.align		4
        /*0040*/ 	.byte	0x02, 0x4c
        /*0042*/ 	.byte	0x01
	.zero		1


	//----- nvinfo : EIATTR_MERCURY_ISA_VERSION
	.align		4
        /*0044*/ 	.byte	0x03, 0x5f
        /*0046*/ 	.short	0x0101


	//----- nvinfo : EIATTR_VRC_CTA_INIT_COUNT
	.align		4
        /*0048*/ 	.byte	0x02, 0x4a
	.zero		1
	.zero		1


	//----- nvinfo : EIATTR_EXIT_INSTR_OFFSETS
	.align		4
        /*004c*/ 	.byte	0x04, 0x1c
        /*004e*/ 	.short	(.L_37 - .L_36)


	//   ....[0]....
.L_36:
        /*0050*/ 	.word	0x000004d0


	//----- nvinfo : EIATTR_MAX_THREADS
	.align		4
.L_37:
        /*0054*/ 	.byte	0x04, 0x05
        /*0056*/ 	.short	(.L_39 - .L_38)
.L_38:
        /*0058*/ 	.word	0x00000008
        /*005c*/ 	.word	0x00000001
        /*0060*/ 	.word	0x00000001


	//----- nvinfo : EIATTR_CBANK_PARAM_SIZE
	.align		4
.L_39:
        /*0064*/ 	.byte	0x03, 0x19
        /*0066*/ 	.short	0x0018


	//----- nvinfo : EIATTR_PARAM_CBANK
	.align		4
        /*0068*/ 	.byte	0x04, 0x0a
        /*006a*/ 	.short	(.L_41 - .L_40)
	.align		4
.L_40:
        /*006c*/ 	.word	index@(.nv.constant0.bgemm)
        /*0070*/ 	.short	0x0380
        /*0072*/ 	.short	0x0018


	//----- nvinfo : EIATTR_SW_WAR
	.align		4
.L_41:
        /*0074*/ 	.byte	0x04, 0x36
        /*0076*/ 	.short	(.L_43 - .L_42)
.L_42:
        /*0078*/ 	.word	0x00000008
.L_43:


//--------------------- .nv.callgraph             --------------------------
	.section	.nv.callgraph,"",@"SHT_CUDA_CALLGRAPH"
	.align	4
	.sectionentsize	8
	.align		4
        /*0000*/ 	.word	0x00000000
	.align		4
        /*0004*/ 	.word	0xffffffff
	.align		4
        /*0008*/ 	.word	0x00000000
	.align		4
        /*000c*/ 	.word	0xfffffffe
	.align		4
        /*0010*/ 	.word	0x00000000
	.align		4
        /*0014*/ 	.word	0xfffffffd
	.align		4
        /*0018*/ 	.word	0x00000000
	.align		4
        /*001c*/ 	.word	0xfffffffc


//--------------------- .text.conv2d              --------------------------
	.section	.text.conv2d,"ax",@progbits
	.align	128
        .global         conv2d
        .type           conv2d,@function
        .size           conv2d,(.L_x_4 - conv2d)
        .other          conv2d,@"STO_CUDA_ENTRY STV_DEFAULT"
conv2d:
.text.conv2d:
[----:B------:R-:W-:Y:S01]  /*0000*/  LDC R1, c[0x0][0x37c] ;  /* 0x0000df00ff017b82 */ /* 0x000fe20000000800 */
[----:B------:R-:W0:Y:S07]  /*0010*/  S2R R4, SR_TID.Z ;  /* 0x0000000000047919 */ /* 0x000e2e0000002300 */
[----:B------:R-:W1:Y:S01]  /*0020*/  S2UR UR5, SR_CTAID.X ;  /* 0x00000000000579c3 */ /* 0x000e620000002500 */
[----:B------:R-:W-:Y:S01]  /*0030*/  UMOV UR4, 0x400 ;  /* 0x0000040000047882 */ /* 0x000fe20000000000 */
[----:B------:R-:W-:Y:S01]  /*0040*/  HFMA2 R117, -RZ, RZ, 0, 0 ;  /* 0x00000000ff757431 */ /* 0x000fe200000001ff */
[----:B------:R-:W2:Y:S01]  /*0050*/  S2R R10, SR_TID.X ;  /* 0x00000000000a7919 */ /* 0x000ea20000002100 */
[----:B------:R-:W-:Y:S01]  /*0060*/  UIADD3 UR6, UPT, UPT, UR4, 0x3a0, URZ ;  /* 0x000003a004067890 */ /* 0x000fe2000fffe0ff */
[----:B------:R-:W-:Y:S01]  /*0070*/  HFMA2 R113, -RZ, RZ, 0, 0 ;  /* 0x00000000ff717431 */ /* 0x000fe200000001ff */
[----:B------:R-:W-:Y:S01]  /*0080*/  CS2R R108, SRZ ;  /* 0x00000000006c7805 */ /* 0x000fe2000001ff00 */
[----:B------:R-:W3:Y:S01]  /*0090*/  S2R R26, SR_CTAID.Z ;  /* 0x00000000001a7919 */ /* 0x000ee20000002700 */
[----:B------:R-:W4:Y:S01]  /*00a0*/  S2UR UR7, SR_CgaCtaId ;  /* 0x00000000000779c3 */ /* 0x000f220000008800 */
[----:B------:R-:W-:-:S02]  /*00b0*/  CS2R R106, SRZ ;  /* 0x00000000006a7805 */ /* 0x000fc4000001ff00 */
[----:B------:R-:W-:Y:S02]  /*00c0*/  MOV R115, RZ ;  /* 0x000000ff00737202 */ /* 0x000fe40000000f00 */
[----:B------:R-:W-:Y:S02]  /*00d0*/  CS2R R104, SRZ ;  /* 0x0000000000687805 */ /* 0x000fe4000001ff00 */
[----:B------:R-:W-:Y:S02]  /*00e0*/  CS2R R102, SRZ ;  /* 0x0000000000667805 */ /* 0x000fe4000001ff00 */
[----:B------:R-:W-:Y:S02]  /*00f0*/  MOV R111, RZ ;  /* 0x000000ff006f7202 */ /* 0x000fe40000000f00 */
[----:B------:R-:W-:Y:S02]  /*0100*/  CS2R R100, SRZ ;  /* 0x0000000000647805 */ /* 0x000fe4000001ff00 */
[----:B------:R-:W-:-:S02]  /*0110*/  CS2R R98, SRZ ;  /* 0x0000000000627805 */ /* 0x000fc4000001ff00 */
[----:B------:R-:W-:Y:S02]  /*0120*/  CS2R R96, SRZ ;  /* 0x0000000000607805 */ /* 0x000fe4000001ff00 */
[----:B------:R-:W-:Y:S02]  /*0130*/  CS2R R94, SRZ ;  /* 0x00000000005e7805 */ /* 0x000fe4000001ff00 */
[----:B------:R-:W-:Y:S02]  /*0140*/  CS2R R92, SRZ ;  /* 0x00000000005c7805 */ /* 0x000fe4000001ff00 */
[----:B------:R-:W-:Y:S02]  /*0150*/  CS2R R90, SRZ ;  /* 0x00000000005a7805 */ /* 0x000fe4000001ff00 */
[----:B------:R-:W-:Y:S02]  /*0160*/  CS2R R88, SRZ ;  /* 0x0000000000587805 */ /* 0x000fe4000001ff00 */
[----:B------:R-:W-:-:S02]  /*0170*/  CS2R R86, SRZ ;  /* 0x0000000000567805 */ /* 0x000fc4000001ff00 */
[----:B------:R-:W-:Y:S02]  /*0180*/  CS2R R84, SRZ ;  /* 0x0000000000547805 */ /* 0x000fe4000001ff00 */
[----:B------:R-:W-:Y:S01]  /*0190*/  CS2R R82, SRZ ;  /* 0x0000000000527805 */ /* 0x000fe2000001ff00 */
[----:B-1----:R-:W-:Y:S01]  /*01a0*/  UIMAD UR5, UR5, 0x1d, URZ ;  /* 0x0000001d050578a4 */ /* 0x002fe2000f8e02ff */
[----:B------:R-:W-:Y:S02]  /*01b0*/  CS2R R80, SRZ ;  /* 0x0000000000507805 */ /* 0x000fe4000001ff00 */
[----:B------:R-:W-:Y:S02]  /*01c0*/  CS2R R78, SRZ ;  /* 0x00000000004e7805 */ /* 0x000fe4000001ff00 */
[----:B------:R-:W-:Y:S02]  /*01d0*/  CS2R R76, SRZ ;  /* 0x00000000004c7805 */ /* 0x000fe4000001ff00 */
[----:B------:R-:W-:-:S02]  /*01e0*/  CS2R R74, SRZ ;  /* 0x00000000004a7805 */ /* 0x000fc4000001ff00 */
[----:B------:R-:W-:Y:S02]  /*01f0*/  CS2R R72, SRZ ;  /* 0x0000000000487805 */ /* 0x000fe4000001ff00 */
[----:B------:R-:W-:Y:S02]  /*0200*/  CS2R R70, SRZ ;  /* 0x0000000000467805 */ /* 0x000fe4000001ff00 */
[----:B0-----:R-:W-:Y:S01]  /*0210*/  SHF.L.U32 R5, R4, 0xb, RZ ;  /* 0x0000000b04057819 */ /* 0x001fe200000006ff */
[----:B----4-:R-:W-:Y:S01]  /*0220*/  ULEA UR6, UR7, UR6, 0x18 ;  /* 0x0000000607067291 */ /* 0x010fe2000f8ec0ff */
[----:B------:R-:W-:Y:S01]  /*0230*/  CS2R R68, SRZ ;  /* 0x0000000000447805 */ /* 0x000fe2000001ff00 */
[----:B------:R-:W-:Y:S01]  /*0240*/  ULEA UR4, UR7, UR4, 0x18 ;  /* 0x0000000407047291 */ /* 0x000fe2000f8ec0ff */
[C---:B--2---:R-:W-:Y:S01]  /*0250*/  SHF.L.U32 R12, R10.reuse, 0x2, RZ ;  /* 0x000000020a0c7819 */ /* 0x044fe200000006ff */
[C---:B------:R-:W-:Y:S01]  /*0260*/  IMAD R13, R10.reuse, 0x50, RZ ;  /* 0x000000500a0d7824 */ /* 0x040fe200078e02ff */
[----:B------:R-:W-:-:S02]  /*0270*/  LEA.HI R0, R10, R10, RZ, 0x1e ;  /* 0x0000000a0a007211 */ /* 0x000fc400078ff0ff */
[----:B------:R-:W-:Y:S02]  /*0280*/  CS2R R66, SRZ ;  /* 0x0000000000427805 */ /* 0x000fe4000001ff00 */
[----:B------:R-:W-:Y:S02]  /*0290*/  LOP3.LUT R3, R5, 0x3, R10, 0xf8, !PT ;  /* 0x0000000305037812 */ /* 0x000fe400078ef80a */
[----:B------:R-:W-:Y:S02]  /*02a0*/  CS2R R64, SRZ ;  /* 0x0000000000407805 */ /* 0x000fe4000001ff00 */
[----:B------:R-:W-:Y:S02]  /*02b0*/  IADD3 R6, PT, PT, R12, 0x1, RZ ;  /* 0x000000010c067810 */ /* 0x000fe40007ffe0ff */
[----:B------:R-:W-:Y:S02]  /*02c0*/  CS2R R62, SRZ ;  /* 0x00000000003e7805 */ /* 0x000fe4000001ff00 */
[----:B------:R-:W-:-:S02]  /*02d0*/  LOP3.LUT R14, R10, 0x3, RZ, 0xc0, !PT ;  /* 0x000000030a0e7812 */ /* 0x000fc400078ec0ff */
[----:B------:R-:W-:Y:S02]  /*02e0*/  CS2R R60, SRZ ;  /* 0x00000000003c7805 */ /* 0x000fe4000001ff00 */
[C---:B------:R-:W-:Y:S01]  /*02f0*/  PRMT R8, R10.reuse, 0x9910, RZ ;  /* 0x000099100a087816 */ /* 0x040fe200000000ff */
[----:B------:R-:W0:Y:S01]  /*0300*/  LDCU.64 UR8, c[0x0][0x358] ;  /* 0x00006b00ff0877ac */ /* 0x000e220008000a00 */
[----:B------:R-:W-:Y:S02]  /*0310*/  LEA R2, R10, R10, 0x2 ;  /* 0x0000000a0a027211 */ /* 0x000fe400078e10ff */
[----:B------:R-:W-:Y:S02]  /*0320*/  LEA R0, R0, R3, 0x6 ;  /* 0x0000000300007211 */ /* 0x000fe400078e30ff */
[----:B------:R-:W-:Y:S02]  /*0330*/  IADD3 R3, PT, PT, R13, 0x10, RZ ;  /* 0x000000100d037810 */ /* 0x000fe40007ffe0ff */
[----:B------:R-:W-:-:S02]  /*0340*/  PRMT R11, R6, 0x9910, RZ ;  /* 0x00009910060b7816 */ /* 0x000fc400000000ff */
[----:B------:R-:W-:Y:S02]  /*0350*/  LOP3.LUT R16, R5, 0x2, R14, 0xf6, !PT ;  /* 0x0000000205107812 */ /* 0x000fe400078ef60e */
[C---:B------:R-:W-:Y:S02]  /*0360*/  IADD3 R14, PT, PT, R2.reuse, 0x1, RZ ;  /* 0x00000001020e7810 */ /* 0x040fe40007ffe0ff */
[C---:B------:R-:W-:Y:S02]  /*0370*/  IADD3 R18, PT, PT, R2.reuse, -0x1, RZ ;  /* 0xffffffff02127810 */ /* 0x040fe40007ffe0ff */
[----:B------:R-:W-:Y:S01]  /*0380*/  IADD3 R9, PT, PT, R2, 0x4, RZ ;  /* 0x0000000402097810 */ /* 0x000fe20007ffe0ff */
[C---:B------:R-:W-:Y:S01]  /*0390*/  IMAD R2, R8.reuse, 0x6c, RZ ;  /* 0x0000006c08027824 */ /* 0x040fe200078e02ff */
[----:B------:R-:W-:Y:S01]  /*03a0*/  LOP3.LUT R7, R3, 0x1fc0, RZ, 0xc0, !PT ;  /* 0x00001fc003077812 */ /* 0x000fe200078ec0ff */
[----:B------:R-:W-:Y:S01]  /*03b0*/  IMAD R3, R11, 0x1b, RZ ;  /* 0x0000001b0b037824 */ /* 0x000fe200078e02ff */
[----:B------:R-:W-:Y:S01]  /*03c0*/  LOP3.LUT R14, R5, 0x3, R14, 0xf8, !PT ;  /* 0x00000003050e7812 */ /* 0x000fe200078ef80e */
[----:B------:R-:W-:Y:S01]  /*03d0*/  IMAD R8, R8, 0x8e, RZ ;  /* 0x0000008e08087824 */ /* 0x000fe200078e02ff */
[----:B------:R-:W-:-:S02]  /*03e0*/  LEA.HI R9, R9, R4, RZ, 0x19 ;  /* 0x0000000409097211 */ /* 0x000fc400078fc8ff */
[----:B------:R-:W-:Y:S02]  /*03f0*/  LOP3.LUT R17, R5, 0x3, R18, 0xf8, !PT ;  /* 0x0000000305117812 */ /* 0x000fe400078ef812 */
[----:B------:R-:W-:Y:S02]  /*0400*/  LOP3.LUT R5, R2, 0xffff, RZ, 0xc0, !PT ;  /* 0x0000ffff02057812 */ /* 0x000fe400078ec0ff */
[----:B------:R-:W-:Y:S02]  /*0410*/  LOP3.LUT R11, R3, 0xffff, RZ, 0xc0, !PT ;  /* 0x0000ffff030b7812 */ /* 0x000fe400078ec0ff */
[----:B------:R-:W-:Y:S02]  /*0420*/  ISETP.GE.U32.AND P1, PT, R9, 0x2, PT ;  /* 0x000000020900780c */ /* 0x000fe40003f26070 */
[----:B------:R-:W-:Y:S02]  /*0430*/  SHF.R.U32.HI R9, RZ, 0x8, R5 ;  /* 0x00000008ff097819 */ /* 0x000fe40000011605 */
[----:B------:R-:W-:-:S02]  /*0440*/  SHF.R.U32.HI R11, RZ, 0x8, R11 ;  /* 0x00000008ff0b7819 */ /* 0x000fc4000001160b */
[----:B------:R-:W-:Y:S02]  /*0450*/  IADD3 R3, PT, PT, R13, 0x20, RZ ;  /* 0x000000200d037810 */ /* 0x000fe40007ffe0ff */
[----:B------:R-:W-:Y:S02]  /*0460*/  IADD3 R5, PT, PT, RZ, -R9, RZ ;  /* 0x80000009ff057210 */ /* 0x000fe40007ffe0ff */
[----:B------:R-:W-:Y:S02]  /*0470*/  IADD3 R2, PT, PT, R7, R14, RZ ;  /* 0x0000000e07027210 */ /* 0x000fe40007ffe0ff */
[----:B------:R-:W-:Y:S02]  /*0480*/  IADD3 R7, PT, PT, R12, 0x2, RZ ;  /* 0x000000020c077810 */ /* 0x000fe40007ffe0ff */
[----:B------:R-:W-:Y:S02]  /*0490*/  IADD3 R15, PT, PT, RZ, -R11, RZ ;  /* 0x8000000bff0f7210 */ /* 0x000fe40007ffe0ff */
[----:B------:R-:W-:-:S02]  /*04a0*/  PRMT R5, R5, 0x7710, RZ ;  /* 0x0000771005057816 */ /* 0x000fc400000000ff */
[----:B------:R-:W-:Y:S02]  /*04b0*/  LOP3.LUT R3, R3, 0x1fc0, RZ, 0xc0, !PT ;  /* 0x00001fc003037812 */ /* 0x000fe400078ec0ff */
[----:B------:R-:W-:Y:S02]  /*04c0*/  IADD3 R13, PT, PT, R13, 0x30, RZ ;  /* 0x000000300d0d7810 */ /* 0x000fe40007ffe0ff */
[----:B------:R-:W-:Y:S02]  /*04d0*/  PRMT R18, R7, 0x9910, RZ ;  /* 0x0000991007127816 */ /* 0x000fe400000000ff */
[----:B------:R-:W-:Y:S02]  /*04e0*/  PRMT R15, R15, 0x7710, RZ ;  /* 0x000077100f0f7816 */ /* 0x000fe400000000ff */
[----:B------:R-:W-:Y:S02]  /*04f0*/  IADD3 R5, PT, PT, R12, R5, RZ ;  /* 0x000000050c057210 */ /* 0x000fe40007ffe0ff */
[----:B------:R-:W-:-:S02]  /*0500*/  IADD3 R3, PT, PT, R3, R16, RZ ;  /* 0x0000001003037210 */ /* 0x000fc40007ffe0ff */
[----:B------:R-:W-:Y:S02]  /*0510*/  LOP3.LUT R16, R13, 0x1fc0, RZ, 0xc0, !PT ;  /* 0x00001fc00d107812 */ /* 0x000fe400078ec0ff */
[----:B------:R-:W-:Y:S01]  /*0520*/  IADD3 R13, PT, PT, R6, R15, RZ ;  /* 0x0000000f060d7210 */ /* 0x000fe20007ffe0ff */
[----:B------:R-:W-:Y:S01]  /*0530*/  IMAD R15, R18, 0x1b, RZ ;  /* 0x0000001b120f7824 */ /* 0x000fe200078e02ff */
[----:B------:R-:W-:Y:S02]  /*0540*/  LOP3.LUT R14, R5, 0xfe, RZ, 0xc0, !PT ;  /* 0x000000fe050e7812 */ /* 0x000fe400078ec0ff */
[----:B------:R-:W-:Y:S02]  /*0550*/  IADD3 R5, PT, PT, R16, R17, RZ ;  /* 0x0000001110057210 */ /* 0x000fe40007ffe0ff */
[----:B------:R-:W-:Y:S02]  /*0560*/  LOP3.LUT R16, R13, 0xfe, RZ, 0xc0, !PT ;  /* 0x000000fe0d107812 */ /* 0x000fe400078ec0ff */
[----:B------:R-:W-:-:S02]  /*0570*/  LOP3.LUT R13, R12, 0xffff, RZ, 0xc0, !PT ;  /* 0x0000ffff0c0d7812 */ /* 0x000fc400078ec0ff */
[----:B------:R-:W-:Y:S02]  /*0580*/  LOP3.LUT R15, R15, 0xffff, RZ, 0xc0, !PT ;  /* 0x0000ffff0f0f7812 */ /* 0x000fe400078ec0ff */
[----:B------:R-:W-:Y:S02]  /*0590*/  LEA.HI R16, R16, R11, RZ, 0x1f ;  /* 0x0000000b10107211 */ /* 0x000fe400078ff8ff */
[----:B------:R-:W-:Y:S02]  /*05a0*/  SHF.R.U32.HI R11, RZ, 0x1, R13 ;  /* 0x00000001ff0b7819 */ /* 0x000fe4000001160d */
[----:B------:R-:W-:Y:S02]  /*05b0*/  LEA.HI R14, R14, R9, RZ, 0x1f ;  /* 0x000000090e0e7211 */ /* 0x000fe400078ff8ff */
[----:B------:R-:W-:Y:S02]  /*05c0*/  SHF.R.U32.HI R13, RZ, 0x8, R15 ;  /* 0x00000008ff0d7819 */ /* 0x000fe4000001160f */
[----:B------:R-:W-:-:S02]  /*05d0*/  IADD3 R9, PT, PT, R12, 0x3, RZ ;  /* 0x000000030c097810 */ /* 0x000fc40007ffe0ff */
[----:B------:R-:W-:Y:S02]  /*05e0*/  IADD3 R20, PT, PT, RZ, -R13, RZ ;  /* 0x8000000dff147210 */ /* 0x000fe40007ffe0ff */
[----:B------:R-:W-:Y:S02]  /*05f0*/  LOP3.LUT R17, R9, 0xffff, RZ, 0xc0, !PT ;  /* 0x0000ffff09117812 */ /* 0x000fe400078ec0ff */
[----:B------:R-:W-:Y:S02]  /*0600*/  LOP3.LUT R15, R7, 0xffff, RZ, 0xc0, !PT ;  /* 0x0000ffff070f7812 */ /* 0x000fe400078ec0ff */
[----:B------:R-:W-:Y:S02]  /*0610*/  PRMT R20, R20, 0x7710, RZ ;  /* 0x0000771014147816 */ /* 0x000fe400000000ff */
[----:B------:R-:W-:Y:S02]  /*0620*/  PRMT R19, R9, 0x9910, RZ ;  /* 0x0000991009137816 */ /* 0x000fe400000000ff */
[----:B------:R-:W-:-:S02]  /*0630*/  PRMT R18, R11, 0x9910, RZ ;  /* 0x000099100b127816 */ /* 0x000fc400000000ff */
[----:B------:R-:W-:Y:S02]  /*0640*/  SHF.R.U32.HI R17, RZ, 0x1, R17 ;  /* 0x00000001ff117819 */ /* 0x000fe40000011611 */
[----:B------:R-:W-:Y:S02]  /*0650*/  SHF.R.U32.HI R11, RZ, 0x1, R15 ;  /* 0x00000001ff0b7819 */ /* 0x000fe4000001160f */
[----:B------:R-:W-:Y:S02]  /*0660*/  IADD3 R15, PT, PT, R7, R20, RZ ;  /* 0x00000014070f7210 */ /* 0x000fe40007ffe0ff */
[----:B------:R-:W-:Y:S01]  /*0670*/  PRMT R20, R17, 0x9910, RZ ;  /* 0x0000991011147816 */ /* 0x000fe200000000ff */
[----:B------:R-:W-:Y:S01]  /*0680*/  IMAD R17, R19, 0x1b, RZ ;  /* 0x0000001b13117824 */ /* 0x000fe200078e02ff */
[----:B------:R-:W-:Y:S01]  /*0690*/  PRMT R21, R11, 0x9910, RZ ;  /* 0x000099100b157816 */ /* 0x000fe200000000ff */
[----:B------:R-:W-:Y:S01]  /*06a0*/  IMAD R11, R18, 0x47, RZ ;  /* 0x00000047120b7824 */ /* 0x000fe200078e02ff */
[----:B------:R-:W-:-:S02]  /*06b0*/  LOP3.LUT R18, R15, 0xfe, RZ, 0xc0, !PT ;  /* 0x000000fe0f127812 */ /* 0x000fc400078ec0ff */
[----:B------:R-:W-:Y:S02]  /*06c0*/  MOV R15, R21 ;  /* 0x00000015000f7202 */ /* 0x000fe40000000f00 */
[----:B------:R-:W-:Y:S02]  /*06d0*/  LOP3.LUT R17, R17, 0xffff, RZ, 0xc0, !PT ;  /* 0x0000ffff11117812 */ /* 0x000fe400078ec0ff */
[----:B------:R-:W-:Y:S01]  /*06e0*/  LEA.HI R18, R18, R13, RZ, 0x1f ;  /* 0x0000000d12127211 */ /* 0x000fe200078ff8ff */
[----:B------:R-:W-:Y:S01]  /*06f0*/  IMAD R15, R15, 0x47, RZ ;  /* 0x000000470f0f7824 */ /* 0x000fe200078e02ff */
[----:B------:R-:W-:Y:S02]  /*0700*/  LOP3.LUT R13, R11, 0xffff, RZ, 0xc0, !PT ;  /* 0x0000ffff0b0d7812 */ /* 0x000fe400078ec0ff */
[----:B------:R-:W-:Y:S01]  /*0710*/  SHF.R.U32.HI R19, RZ, 0x8, R17 ;  /* 0x00000008ff137819 */ /* 0x000fe20000011611 */
[----:B------:R-:W-:Y:S01]  /*0720*/  IMAD R17, R20, 0x47, RZ ;  /* 0x0000004714117824 */ /* 0x000fe200078e02ff */
[----:B------:R-:W-:Y:S01]  /*0730*/  SHF.R.U32.HI R13, RZ, 0xb, R13 ;  /* 0x0000000bff0d7819 */ /* 0x000fe2000001160d */
[----:B------:R-:W1:Y:S01]  /*0740*/  S2R R11, SR_CTAID.Y ;  /* 0x00000000000b7919 */ /* 0x000e620000002600 */
[----:B------:R-:W-:-:S02]  /*0750*/  IADD3 R22, PT, PT, RZ, -R19, RZ ;  /* 0x80000013ff167210 */ /* 0x000fc40007ffe0ff */
[----:B------:R-:W-:Y:S02]  /*0760*/  LOP3.LUT R15, R15, 0xffff, RZ, 0xc0, !PT ;  /* 0x0000ffff0f0f7812 */ /* 0x000fe400078ec0ff */
[----:B------:R-:W-:Y:S02]  /*0770*/  LOP3.LUT R17, R17, 0xffff, RZ, 0xc0, !PT ;  /* 0x0000ffff11117812 */ /* 0x000fe400078ec0ff */
[----:B------:R-:W-:Y:S02]  /*0780*/  PRMT R20, R13, 0x9910, RZ ;  /* 0x000099100d147816 */ /* 0x000fe400000000ff */
[----:B------:R-:W-:Y:S02]  /*0790*/  PRMT R22, R22, 0x7710, RZ ;  /* 0x0000771016167816 */ /* 0x000fe400000000ff */
[----:B------:R-:W-:Y:S02]  /*07a0*/  SHF.R.U32.HI R13, RZ, 0xb, R15 ;  /* 0x0000000bff0d7819 */ /* 0x000fe4000001160f */
[----:B------:R-:W-:-:S02]  /*07b0*/  SHF.R.U32.HI R15, RZ, 0xb, R17 ;  /* 0x0000000bff0f7819 */ /* 0x000fc40000011611 */
[----:B------:R-:W-:Y:S02]  /*07c0*/  IADD3 R17, PT, PT, R9, R22, RZ ;  /* 0x0000001609117210 */ /* 0x000fe40007ffe0ff */
[----:B------:R-:W-:Y:S01]  /*07d0*/  PRMT R21, R13, 0x9910, RZ ;  /* 0x000099100d157816 */ /* 0x000fe200000000ff */
[----:B------:R-:W-:Y:S01]  /*07e0*/  IMAD R13, R20, 0x3a, RZ ;  /* 0x0000003a140d7824 */ /* 0x000fe200078e02ff */
[----:B------:R-:W-:Y:S02]  /*07f0*/  PRMT R22, R15, 0x9910, RZ ;  /* 0x000099100f167816 */ /* 0x000fe400000000ff */
[----:B------:R-:W-:Y:S02]  /*0800*/  LOP3.LUT R15, R14, 0xffff, RZ, 0xc0, !PT ;  /* 0x0000ffff0e0f7812 */ /* 0x000fe400078ec0ff */
[----:B------:R-:W-:Y:S02]  /*0810*/  LOP3.LUT R14, R17, 0xfe, RZ, 0xc0, !PT ;  /* 0x000000fe110e7812 */ /* 0x000fe400078ec0ff */
[----:B------:R-:W-:-:S02]  /*0820*/  MOV R17, R21 ;  /* 0x0000001500117202 */ /* 0x000fc40000000f00 */
[----:B------:R-:W-:Y:S02]  /*0830*/  MOV R21, R22 ;  /* 0x0000001600157202 */ /* 0x000fe40000000f00 */
[----:B------:R-:W-:Y:S02]  /*0840*/  LEA.HI R20, R14, R19, RZ, 0x1f ;  /* 0x000000130e147211 */ /* 0x000fe400078ff8ff */
[----:B------:R-:W-:Y:S01]  /*0850*/  IADD3 R19, PT, PT, RZ, -R13, RZ ;  /* 0x8000000dff137210 */ /* 0x000fe20007ffe0ff */
[----:B------:R-:W-:Y:S01]  /*0860*/  IMAD R13, R17, 0x3a, RZ ;  /* 0x0000003a110d7824 */ /* 0x000fe200078e02ff */
[----:B------:R-:W-:Y:S01]  /*0870*/  SHF.R.U32.HI R14, RZ, 0x4, R15 ;  /* 0x00000004ff0e7819 */ /* 0x000fe2000001160f */
[----:B------:R-:W-:Y:S01]  /*0880*/  IMAD R15, R21, 0x3a, RZ ;  /* 0x0000003a150f7824 */ /* 0x000fe200078e02ff */
[----:B------:R-:W-:Y:S02]  /*0890*/  PRMT R17, R19, 0x7710, RZ ;  /* 0x0000771013117816 */ /* 0x000fe400000000ff */
[----:B------:R-:W-:-:S02]  /*08a0*/  PRMT R19, R14, 0x9910, RZ ;  /* 0x000099100e137816 */ /* 0x000fc400000000ff */
[----:B------:R-:W-:Y:S02]  /*08b0*/  IADD3 R22, PT, PT, RZ, -R13, RZ ;  /* 0x8000000dff167210 */ /* 0x000fe40007ffe0ff */
[----:B------:R-:W-:Y:S02]  /*08c0*/  IADD3 R15, PT, PT, RZ, -R15, RZ ;  /* 0x8000000fff0f7210 */ /* 0x000fe40007ffe0ff */
[-C--:B------:R-:W-:Y:S02]  /*08d0*/  IADD3 R13, PT, PT, R12, R17.reuse, RZ ;  /* 0x000000110c0d7210 */ /* 0x080fe40007ffe0ff */
[----:B------:R-:W-:Y:S02]  /*08e0*/  IADD3 R14, PT, PT, R6, R17, RZ ;  /* 0x00000011060e7210 */ /* 0x000fe40007ffe0ff */
[----:B------:R-:W-:Y:S02]  /*08f0*/  PRMT R24, R15, 0x7710, RZ ;  /* 0x000077100f187816 */ /* 0x000fe400000000ff */
[----:B------:R-:W-:-:S02]  /*0900*/  LOP3.LUT R13, R13, 0xfe, RZ, 0xc0, !PT ;  /* 0x000000fe0d0d7812 */ /* 0x000fc400078ec0ff */
[----:B------:R-:W-:Y:S01]  /*0910*/  LOP3.LUT R15, R14, 0xff, RZ, 0xc0, !PT ;  /* 0x000000ff0e0f7812 */ /* 0x000fe200078ec0ff */
[----:B------:R-:W-:Y:S01]  /*0920*/  IMAD R14, R19, 0x1d, RZ ;  /* 0x0000001d130e7824 */ /* 0x000fe200078e02ff */
[----:B------:R-:W-:Y:S02]  /*0930*/  PRMT R22, R22, 0x7710, RZ ;  /* 0x0000771016167816 */ /* 0x000fe400000000ff */
[----:B------:R-:W-:Y:S02]  /*0940*/  ISETP.GT.U32.AND P0, PT, R13, 0x1c, PT ;  /* 0x0000001c0d00780c */ /* 0x000fe40003f04070 */
[----:B------:R-:W-:Y:S02]  /*0950*/  ISETP.GT.U32.AND P2, PT, R15, 0x1c, PT ;  /* 0x0000001c0f00780c */ /* 0x000fe40003f44070 */
[----:B------:R-:W-:Y:S02]  /*0960*/  IADD3 R13, PT, PT, R7, R22, RZ ;  /* 0x00000016070d7210 */ /* 0x000fe40007ffe0ff */
[----:B------:R-:W-:-:S02]  /*0970*/  IADD3 R15, PT, PT, R9, R24, RZ ;  /* 0x00000018090f7210 */ /* 0x000fc40007ffe0ff */
[----:B------:R-:W-:Y:S02]  /*0980*/  IADD3 R14, PT, PT, RZ, -R14, RZ ;  /* 0x8000000eff0e7210 */ /* 0x000fe40007ffe0ff */
[----:B------:R-:W-:Y:S02]  /*0990*/  LOP3.LUT R13, R13, 0xfe, RZ, 0xc0, !PT ;  /* 0x000000fe0d0d7812 */ /* 0x000fe400078ec0ff */
[----:B------:R-:W-:Y:S02]  /*09a0*/  LOP3.LUT R15, R15, 0xff, RZ, 0xc0, !PT ;  /* 0x000000ff0f0f7812 */ /* 0x000fe400078ec0ff */
[----:B------:R-:W-:Y:S02]  /*09b0*/  PRMT R17, R14, 0x7710, RZ ;  /* 0x000077100e117816 */ /* 0x000fe400000000ff */
[----:B------:R-:W-:Y:S02]  /*09c0*/  ISETP.GT.U32.AND P3, PT, R13, 0x1c, PT ;  /* 0x0000001c0d00780c */ /* 0x000fe40003f64070 */
[----:B------:R-:W-:-:S02]  /*09d0*/  ISETP.GT.U32.AND P5, PT, R15, 0x1c, PT ;  /* 0x0000001c0f00780c */ /* 0x000fc40003fa4070 */
[----:B------:R-:W-:Y:S02]  /*09e0*/  LOP3.LUT R16, R16, 0xffff, RZ, 0xc0, !PT ;  /* 0x0000ffff10107812 */ /* 0x000fe400078ec0ff */
[----:B------:R-:W-:Y:S02]  /*09f0*/  IADD3 R14, PT, PT, R12, R17, RZ ;  /* 0x000000110c0e7210 */ /* 0x000fe40007ffe0ff */
[----:B------:R-:W-:Y:S02]  /*0a00*/  SEL R17, RZ, 0x38, !P3 ;  /* 0x00000038ff117807 */ /* 0x000fe40005800000 */
[----:B------:R-:W-:Y:S02]  /*0a10*/  SEL R19, RZ, 0x38, !P5 ;  /* 0x00000038ff137807 */ /* 0x000fe40006800000 */
[----:B------:R-:W-:Y:S01]  /*0a20*/  SHF.R.U32.HI R13, RZ, 0x4, R16 ;  /* 0x00000004ff0d7819 */ /* 0x000fe20000011610 */
[C---:B---3--:R-:W-:Y:S01]  /*0a30*/  IMAD R25, R26.reuse, 0x31000, R17 ;  /* 0x000310001a197824 */ /* 0x048fe200078e0211 */
[----:B------:R-:W-:Y:S01]  /*0a40*/  SEL R15, RZ, 0x38, !P0 ;  /* 0x00000038ff0f7807 */ /* 0x000fe20004000000 */
[----:B------:R-:W-:Y:S01]  /*0a50*/  IMAD R27, R26, 0x31000, R19 ;  /* 0x000310001a1b7824 */ /* 0x000fe200078e0213 */
[----:B------:R-:W-:Y:S01]  /*0a60*/  PRMT R22, R13, 0x9910, RZ ;  /* 0x000099100d167816 */ /* 0x000fe200000000ff */
[----:B------:R-:W-:Y:S01]  /*0a70*/  IMAD R25, R4, 0x1880, R25 ;  /* 0x0000188004197824 */ /* 0x000fe200078e0219 */
[----:B------:R-:W-:Y:S01]  /*0a80*/  SEL R16, RZ, 0x38, !P2 ;  /* 0x00000038ff107807 */ /* 0x000fe20005000000 */
[----:B------:R-:W-:Y:S01]  /*0a90*/  IMAD R21, R26, 0x31000, R15 ;  /* 0x000310001a157824 */ /* 0x000fe200078e020f */
[----:B-1----:R-:W-:Y:S01]  /*0aa0*/  SHF.L.U32 R12, R11, 0x1, RZ ;  /* 0x000000010b0c7819 */ /* 0x002fe200000006ff */
[----:B------:R-:W-:Y:S01]  /*0ab0*/  IMAD R27, R4, 0x1880, R27 ;  /* 0x00001880041b7824 */ /* 0x000fe200078e021b */
[----:B------:R-:W-:Y:S01]  /*0ac0*/  SEL R13, RZ, 0x1, !P0 ;  /* 0x00000001ff0d7807 */ /* 0x000fe20004000000 */
[----:B------:R-:W-:Y:S01]  /*0ad0*/  IMAD R23, R26, 0x31000, R16 ;  /* 0x000310001a177824 */ /* 0x000fe200078e0210 */
[----:B------:R-:W-:Y:S01]  /*0ae0*/  SEL R17, RZ, 0x1, !P3 ;  /* 0x00000001ff117807 */ /* 0x000fe20005800000 */
[C---:B------:R-:W-:Y:S01]  /*0af0*/  IMAD R21, R4.reuse, 0x1880, R21 ;  /* 0x0000188004157824 */ /* 0x040fe200078e0215 */
[----:B------:R-:W-:Y:S01]  /*0b00*/  SEL R19, RZ, 0x1, !P5 ;  /* 0x00000001ff137807 */ /* 0x000fe20006800000 */
[----:B------:R-:W-:Y:S01]  /*0b10*/  IMAD R23, R4, 0x1880, R23 ;  /* 0x0000188004177824 */ /* 0x000fe200078e0217 */
[----:B------:R-:W-:Y:S01]  /*0b20*/  SEL R15, RZ, 0x1, !P2 ;  /* 0x00000001ff0f7807 */ /* 0x000fe20005000000 */
[----:B------:R-:W-:Y:S01]  /*0b30*/  HFMA2 R26, -RZ, RZ, 0, 0 ;  /* 0x00000000ff1a7431 */ /* 0x000fe200000001ff */
[----:B------:R-:W-:-:S02]  /*0b40*/  LOP3.LUT P4, RZ, R12, R13, RZ, 0xfc, !PT ;  /* 0x0000000d0cff7212 */ /* 0x000fc4000788fcff */
[C---:B------:R-:W-:Y:S02]  /*0b50*/  LOP3.LUT P0, RZ, R12.reuse, R17, RZ, 0xfc, !PT ;  /* 0x000000110cff7212 */ /* 0x040fe4000780fcff */
[C---:B------:R-:W-:Y:S02]  /*0b60*/  LOP3.LUT P2, RZ, R12.reuse, R19, RZ, 0xfc, !PT ;  /* 0x000000130cff7212 */ /* 0x040fe4000784fcff */
[C---:B------:R-:W-:Y:S02]  /*0b70*/  IADD3 R13, PT, PT, R12.reuse, R13, RZ ;  /* 0x0000000d0c0d7210 */ /* 0x040fe40007ffe0ff */
[CC--:B------:R-:W-:Y:S02]  /*0b80*/  LOP3.LUT P3, RZ, R12.reuse, R15.reuse, RZ, 0xfc, !PT ;  /* 0x0000000f0cff7212 */ /* 0x0c0fe4000786fcff */
[C---:B------:R-:W-:Y:S02]  /*0b90*/  IADD3 R16, PT, PT, R12.reuse, R15, RZ ;  /* 0x0000000f0c107210 */ /* 0x040fe40007ffe0ff */
[----:B------:R-:W-:-:S02]  /*0ba0*/  IADD3 R17, PT, PT, R12, R17, RZ ;  /* 0x000000110c117210 */ /* 0x000fc40007ffe0ff */
[----:B------:R-:W-:Y:S01]  /*0bb0*/  IADD3 R19, PT, PT, R12, R19, RZ ;  /* 0x000000130c137210 */ /* 0x000fe20007ffe0ff */
[----:B------:R-:W-:Y:S01]  /*0bc0*/  IMAD R12, R22, 0x1d, RZ ;  /* 0x0000001d160c7824 */ /* 0x000fe200078e02ff */
[----:B------:R-:W-:Y:S02]  /*0bd0*/  LOP3.LUT R20, R20, 0xf0, RZ, 0xc0, !PT ;  /* 0x000000f014147812 */ /* 0x000fe400078ec0ff */
[----:B------:R-:W-:Y:S02]  /*0be0*/  LEA R15, R10, 0x1, 0x1 ;  /* 0x000000010a0f7811 */ /* 0x000fe400078e08ff */
[----:B------:R-:W-:Y:S02]  /*0bf0*/  LOP3.LUT R18, R18, 0xf0, RZ, 0xc0, !PT ;  /* 0x000000f012127812 */ /* 0x000fe400078ec0ff */
[----:B------:R-:W-:Y:S02]  /*0c00*/  IADD3 R12, PT, PT, RZ, -R12, RZ ;  /* 0x8000000cff0c7210 */ /* 0x000fe40007ffe0ff */
[----:B------:R-:W-:-:S02]  /*0c10*/  SHF.R.U32.HI R20, RZ, 0x4, R20 ;  /* 0x00000004ff147819 */ /* 0x000fc40000011614 */
[----:B------:R-:W-:Y:S02]  /*0c20*/  PRMT R22, R15, 0x9910, RZ ;  /* 0x000099100f167816 */ /* 0x000fe400000000ff */
[----:B------:R-:W-:Y:S02]  /*0c30*/  SHF.R.U32.HI R18, RZ, 0x4, R18 ;  /* 0x00000004ff127819 */ /* 0x000fe40000011612 */
[----:B------:R-:W-:Y:S02]  /*0c40*/  PRMT R15, R12, 0x7710, RZ ;  /* 0x000077100c0f7816 */ /* 0x000fe400000000ff */
[----:B------:R-:W-:Y:S02]  /*0c50*/  LOP3.LUT R8, R8, 0xffff, RZ, 0xc0, !PT ;  /* 0x0000ffff08087812 */ /* 0x000fe400078ec0ff */
[----:B------:R-:W-:Y:S02]  /*0c60*/  PRMT R20, R20, 0x9910, RZ ;  /* 0x0000991014147816 */ /* 0x000fe400000000ff */
[----:B------:R-:W-:-:S02]  /*0c70*/  PRMT R18, R18, 0x9910, RZ ;  /* 0x0000991012127816 */ /* 0x000fc400000000ff */
[----:B------:R-:W-:Y:S02]  /*0c80*/  IADD3 R12, PT, PT, R6, R15, RZ ;  /* 0x0000000f060c7210 */ /* 0x000fe40007ffe0ff */
[----:B------:R-:W-:Y:S01]  /*0c90*/  SHF.R.U32.HI R8, RZ, 0xb, R8 ;  /* 0x0000000bff087819 */ /* 0x000fe20000011608 */
[----:B------:R-:W-:Y:S01]  /*0ca0*/  IMAD R6, R18, 0x1d, RZ ;  /* 0x0000001d12067824 */ /* 0x000fe200078e02ff */
[----:B------:R-:W-:Y:S02]  /*0cb0*/  MOV R15, R20 ;  /* 0x00000014000f7202 */ /* 0x000fe40000000f00 */
[----:B------:R-:W-:Y:S01]  /*0cc0*/  LOP3.LUT R20, R8, 0xffff, RZ, 0xc0, !PT ;  /* 0x0000ffff08147812 */ /* 0x000fe200078ec0ff */
[----:B------:R-:W-:Y:S01]  /*0cd0*/  IMAD R8, R22, 0x47, RZ ;  /* 0x0000004716087824 */ /* 0x000fe200078e02ff */
[----:B------:R-:W-:Y:S01]  /*0ce0*/  IADD3 R6, PT, PT, RZ, -R6, RZ ;  /* 0x80000006ff067210 */ /* 0x000fe20007ffe0ff */
[----:B------:R-:W-:Y:S01]  /*0cf0*/  IMAD R15, R15, 0x1d, RZ ;  /* 0x0000001d0f0f7824 */ /* 0x000fe200078e02ff */
[----:B------:R-:W-:Y:S01]  /*0d00*/  LOP3.LUT R12, R12, 0xff, RZ, 0xc0, !PT ;  /* 0x000000ff0c0c7812 */ /* 0x000fe200078ec0ff */
[----:B------:R-:W-:Y:S01]  /*0d10*/  IMAD R18, R20, 0xc40, R21 ;  /* 0x00000c4014127824 */ /* 0x000fe200078e0215 */
[----:B------:R-:W-:Y:S01]  /*0d20*/  LOP3.LUT R8, R8, 0xffff, RZ, 0xc0, !PT ;  /* 0x0000ffff08087812 */ /* 0x000fe200078ec0ff */
[----:B------:R-:W-:Y:S01]  /*0d30*/  IMAD R20, R20, 0xc40, R23 ;  /* 0x00000c4014147824 */ /* 0x000fe200078e0217 */
[----:B------:R-:W-:-:S02]  /*0d40*/  IADD3 R15, PT, PT, RZ, -R15, RZ ;  /* 0x8000000fff0f7210 */ /* 0x000fc40007ffe0ff */
[----:B------:R-:W-:Y:S01]  /*0d50*/  PRMT R22, R6, 0x7710, RZ ;  /* 0x0000771006167816 */ /* 0x000fe200000000ff */
[----:B------:R-:W-:Y:S01]  /*0d60*/  IMAD R21, R11, 0x70, R20 ;  /* 0x000000700b157824 */ /* 0x000fe200078e0214 */
[----:B------:R-:W-:Y:S02]  /*0d70*/  SHF.R.U32.HI R8, RZ, 0xb, R8 ;  /* 0x0000000bff087819 */ /* 0x000fe40000011608 */
[----:B------:R-:W-:Y:S02]  /*0d80*/  PRMT R24, R15, 0x7710, RZ ;  /* 0x000077100f187816 */ /* 0x000fe400000000ff */
[----:B------:R-:W-:Y:S02]  /*0d90*/  LOP3.LUT R6, R14, 0xff, RZ, 0xc0, !PT ;  /* 0x000000ff0e067812 */ /* 0x000fe400078ec0ff */
[----:B------:R-:W1:Y:S01]  /*0da0*/  LDC.64 R14, c[0x0][0x390] ;  /* 0x0000e400ff0e7b82 */ /* 0x000e620000000a00 */
[----:B------:R-:W-:Y:S02]  /*0db0*/  IADD3 R7, PT, PT, R7, R22, RZ ;  /* 0x0000001607077210 */ /* 0x000fe40007ffe0ff */
[----:B------:R-:W-:-:S02]  /*0dc0*/  LOP3.LUT R22, R8, 0xffff, RZ, 0xc0, !PT ;  /* 0x0000ffff08167812 */ /* 0x000fc400078ec0ff */
[----:B------:R-:W-:Y:S02]  /*0dd0*/  LOP3.LUT P5, RZ, R6, UR5, RZ, 0xfc, !PT ;  /* 0x0000000506ff7c12 */ /* 0x000fe4000f8afcff */
[----:B------:R-:W-:Y:S01]  /*0de0*/  IADD3 R9, PT, PT, R9, R24, RZ ;  /* 0x0000001809097210 */ /* 0x000fe20007ffe0ff */
[C---:B------:R-:W-:Y:S01]  /*0df0*/  IMAD R8, R22.reuse, 0xc40, R25 ;  /* 0x00000c4016087824 */ /* 0x040fe200078e0219 */
[----:B------:R-:W-:Y:S01]  /*0e00*/  PLOP3.LUT P4, PT, P4, P5, PT, 0x2f, 0xf2 ;  /* 0x0000000000f2781c */ /* 0x000fe2000278a577 */
[----:B------:R-:W-:Y:S01]  /*0e10*/  IMAD R22, R22, 0xc40, R27 ;  /* 0x00000c4016167824 */ /* 0x000fe200078e021b */
[----:B------:R-:W-:Y:S01]  /*0e20*/  LOP3.LUT R9, R9, 0xff, RZ, 0xc0, !PT ;  /* 0x000000ff09097812 */ /* 0x000fe200078ec0ff */
[----:B------:R-:W-:Y:S01]  /*0e30*/  IMAD R23, R11, 0x70, R8 ;  /* 0x000000700b177824 */ /* 0x000fe200078e0208 */
[----:B------:R-:W-:Y:S01]  /*0e40*/  ISETP.GT.U32.OR P5, PT, R13, 0x38, P4 ;  /* 0x000000380d00780c */ /* 0x000fe200027a4470 */
[----:B------:R-:W-:Y:S01]  /*0e50*/  IMAD R13, R11, 0x70, R18 ;  /* 0x000000700b0d7824 */ /* 0x000fe200078e0212 */
[----:B------:R-:W-:Y:S01]  /*0e60*/  LOP3.LUT R8, R7, 0xff, RZ, 0xc0, !PT ;  /* 0x000000ff07087812 */ /* 0x000fe200078ec0ff */
[----:B------:R-:W-:Y:S01]  /*0e70*/  IMAD R22, R11, 0x70, R22 ;  /* 0x000000700b167824 */ /* 0x000fe200078e0216 */
[----:B------:R-:W-:-:S02]  /*0e80*/  LOP3.LUT P4, RZ, R12, UR5, RZ, 0xfc, !PT ;  /* 0x000000050cff7c12 */ /* 0x000fc4000f88fcff */
[----:B------:R-:W-:Y:S02]  /*0e90*/  LOP3.LUT P6, RZ, R8, UR5, RZ, 0xfc, !PT ;  /* 0x0000000508ff7c12 */ /* 0x000fe4000f8cfcff */
[----:B------:R-:W-:Y:S02]  /*0ea0*/  PLOP3.LUT P3, PT, P3, P4, PT, 0x2f, 0xf2 ;  /* 0x0000000000f2781c */ /* 0x000fe40001f68577 */
[----:B------:R-:W-:Y:S02]  /*0eb0*/  LOP3.LUT P4, RZ, R9, UR5, RZ, 0xfc, !PT ;  /* 0x0000000509ff7c12 */ /* 0x000fe4000f88fcff */
[----:B------:R-:W-:Y:S02]  /*0ec0*/  IADD3 R6, PT, PT, R6, UR5, RZ ;  /* 0x0000000506067c10 */ /* 0x000fe4000fffe0ff */
[----:B------:R-:W-:Y:S02]  /*0ed0*/  PLOP3.LUT P6, PT, P0, P6, PT, 0x2f, 0xf2 ;  /* 0x0000000000f2781c */ /* 0x000fe400007cc577 */
[----:B------:R-:W-:-:S02]  /*0ee0*/  PLOP3.LUT P4, PT, P2, P4, PT, 0x2f, 0xf2 ;  /* 0x0000000000f2781c */ /* 0x000fc40001788577 */
[C---:B------:R-:W-:Y:S02]  /*0ef0*/  IADD3 R116, PT, PT, R6.reuse, -0x39, R13 ;  /* 0xffffffc706747810 */ /* 0x040fe40007ffe00d */
[----:B------:R-:W-:Y:S01]  /*0f00*/  ISETP.GT.U32.OR P0, PT, R6, 0x38, P5 ;  /* 0x000000380600780c */ /* 0x000fe20002f04470 */
[----:B-1----:R-:W-:Y:S01]  /*0f10*/  IMAD.WIDE.U32 R6, R0, 0x4, R14 ;  /* 0x0000000400067825 */ /* 0x002fe200078e000e */
[----:B------:R-:W-:Y:S02]  /*0f20*/  ISETP.GT.U32.OR P2, PT, R16, 0x38, P3 ;  /* 0x000000381000780c */ /* 0x000fe40001f44470 */
[----:B------:R-:W-:Y:S02]  /*0f30*/  ISETP.GT.U32.OR P3, PT, R17, 0x38, P6 ;  /* 0x000000381100780c */ /* 0x000fe40003764470 */
[----:B------:R-:W-:Y:S02]  /*0f40*/  IADD3 R12, PT, PT, R12, UR5, RZ ;  /* 0x000000050c0c7c10 */ /* 0x000fe4000fffe0ff */
[----:B------:R-:W-:-:S02]  /*0f50*/  IADD3 R8, PT, PT, R8, UR5, RZ ;  /* 0x0000000508087c10 */ /* 0x000fc4000fffe0ff */
[C---:B------:R-:W-:Y:S02]  /*0f60*/  IADD3 R114, PT, PT, R12.reuse, -0x39, R21 ;  /* 0xffffffc70c727810 */ /* 0x040fe40007ffe015 */
[----:B------:R-:W-:Y:S01]  /*0f70*/  ISETP.GT.U32.OR P2, PT, R12, 0x38, P2 ;  /* 0x000000380c00780c */ /* 0x000fe20001744470 */
[----:B------:R-:W-:Y:S01]  /*0f80*/  IMAD.WIDE.U32 R12, R3, 0x4, R14 ;  /* 0x00000004030c7825 */ /* 0x000fe200078e000e */
[----:B------:R-:W-:Y:S02]  /*0f90*/  IADD3 R11, PT, PT, R9, UR5, RZ ;  /* 0x00000005090b7c10 */ /* 0x000fe4000fffe0ff */
[C---:B------:R-:W-:Y:S02]  /*0fa0*/  IADD3 R112, PT, PT, R8.reuse, -0x39, R23 ;  /* 0xffffffc708707810 */ /* 0x040fe40007ffe017 */
[----:B------:R-:W-:Y:S01]  /*0fb0*/  ISETP.GT.U32.OR P3, PT, R8, 0x38, P3 ;  /* 0x000000380800780c */ /* 0x000fe20001f64470 */
[----:B------:R-:W-:Y:S01]  /*0fc0*/  IMAD.WIDE.U32 R8, R5, 0x4, R14 ;  /* 0x0000000405087825 */ /* 0x000fe200078e000e */
[----:B------:R-:W-:-:S02]  /*0fd0*/  IADD3 R0, P5, PT, R6, 0x100, RZ ;  /* 0x0000010006007810 */ /* 0x000fc40007fbe0ff */
[----:B------:R-:W-:Y:S01]  /*0fe0*/  ISETP.GT.U32.OR P4, PT, R19, 0x38, P4 ;  /* 0x000000381300780c */ /* 0x000fe20002784470 */
[----:B------:R-:W-:Y:S01]  /*0ff0*/  IMAD.WIDE.U32 R14, R2, 0x4, R14 ;  /* 0x00000004020e7825 */ /* 0x000fe200078e000e */
[----:B------:R-:W-:-:S03]  /*1000*/  IADD3.X R119, PT, PT, RZ, R7, RZ, P5, !PT ;  /* 0x00000007ff777210 */ /* 0x000fc60002ffe4ff */
[----:B------:R-:W-:Y:S01]  /*1010*/  HFMA2 R19, -RZ, RZ, 0, 0 ;  /* 0x00000000ff137431 */ /* 0x000fe200000001ff */
[----:B------:R-:W-:Y:S02]  /*1020*/  MOV R7, R9 ;  /* 0x0000000900077202 */ /* 0x000fe40000000f00 */
[C---:B------:R-:W-:Y:S01]  /*1030*/  IADD3 R110, PT, PT, R11.reuse, -0x39, R22 ;  /* 0xffffffc70b6e7810 */ /* 0x040fe20007ffe016 */
[----:B------:R-:W-:Y:S01]  /*1040*/  HFMA2 R22, -RZ, RZ, 0, 0 ;  /* 0x00000000ff167431 */ /* 0x000fe200000001ff */
[----:B------:R-:W-:Y:S01]  /*1050*/  MOV R3, R13 ;  /* 0x0000000d00037202 */ /* 0x000fe20000000f00 */
[----:B------:R-:W-:Y:S01]  /*1060*/  HFMA2 R13, -RZ, RZ, 0, 0 ;  /* 0x00000000ff0d7431 */ /* 0x000fe200000001ff */
[----:B------:R-:W-:Y:S01]  /*1070*/  MOV R9, R15 ;  /* 0x0000000f00097202 */ /* 0x000fe20000000f00 */
[----:B------:R-:W-:Y:S01]  /*1080*/  HFMA2 R15, -RZ, RZ, 0, 0 ;  /* 0x00000000ff0f7431 */ /* 0x000fe200000001ff */
[----:B------:R-:W-:Y:S02]  /*1090*/  ISETP.GT.U32.OR P4, PT, R11, 0x38, P4 ;  /* 0x000000380b00780c */ /* 0x000fe40002784470 */
[----:B------:R-:W-:-:S02]  /*10a0*/  MOV R6, R8 ;  /* 0x0000000800067202 */ /* 0x000fc40000000f00 */
[----:B------:R-:W-:Y:S02]  /*10b0*/  MOV R8, R12 ;  /* 0x0000000c00087202 */ /* 0x000fe40000000f00 */
[----:B------:R-:W-:Y:S02]  /*10c0*/  MOV R2, R14 ;  /* 0x0000000e00027202 */ /* 0x000fe40000000f00 */
[----:B------:R-:W-:Y:S02]  /*10d0*/  MOV R24, RZ ;  /* 0x000000ff00187202 */ /* 0x000fe40000000f00 */
[----:B------:R-:W-:Y:S02]  /*10e0*/  MOV R20, RZ ;  /* 0x000000ff00147202 */ /* 0x000fe40000000f00 */
[----:B------:R-:W-:Y:S02]  /*10f0*/  MOV R11, RZ ;  /* 0x000000ff000b7202 */ /* 0x000fe40000000f00 */
[----:B------:R-:W-:-:S02]  /*1100*/  MOV R17, RZ ;  /* 0x000000ff00117202 */ /* 0x000fc40000000f00 */
[----:B------:R-:W-:Y:S02]  /*1110*/  MOV R5, RZ ;  /* 0x000000ff00057202 */ /* 0x000fe40000000f00 */
[----:B------:R-:W-:Y:S02]  /*1120*/  LEA R4, R4, UR6, 0x4 ;  /* 0x0000000604047c11 */ /* 0x000fe4000f8e20ff */
[C---:B------:R-:W-:Y:S02]  /*1130*/  ISETP.LT.U32.AND P1, PT, R10.reuse, 0x19, !P1 ;  /* 0x000000190a00780c */ /* 0x040fe40004f21070 */
[----:B------:R-:W-:Y:S01]  /*1140*/  LEA R10, R10, UR4, 0x2 ;  /* 0x000000040a0a7c11 */ /* 0x000fe2000f8e10ff */
[----:B0-----:R-:W-:-:S10]  /*1150*/  UMOV UR4, URZ ;  /* 0x000000ff00047c82 */ /* 0x001fd40008000000 */
.L_x_0:
[----:B------:R-:W0:Y:S01]  /*1160*/  S2R R38, SR_TID.X ;  /* 0x0000000000267919 */ /* 0x000e220000002100 */
[----:B------:R-:W1:Y:S01]  /*1170*/  LDC.64 R28, c[0x0][0x388] ;  /* 0x0000e200ff1c7b82 */ /* 0x000e620000000a00 */
[----:B------:R-:W-:Y:S01]  /*1180*/  MOV R12, 0x1 ;  /* 0x00000001000c7802 */ /* 0x000fe20000000f00 */
[----:B------:R-:W2:Y:S01]  /*1190*/  S2R R37, SR_TID.Z ;  /* 0x0000000000257919 */ /* 0x000ea20000002300 */
[----:B------:R-:W-:Y:S02]  /*11a0*/  MOV R21, 0x5 ;  /* 0x0000000500157802 */ /* 0x000fe40000000f00 */
[----:B------:R-:W-:Y:S02]  /*11b0*/  MOV R36, RZ ;  /* 0x000000ff00247202 */ /* 0x000fe40000000f00 */
[----:B------:R-:W-:Y:S02]  /*11c0*/  MOV R16, RZ ;  /* 0x000000ff00107202 */ /* 0x000fe40000000f00 */
[----:B------:R-:W-:Y:S01]  /*11d0*/  MOV R18, RZ ;  /* 0x000000ff00127202 */ /* 0x000fe20000000f00 */
[----:B-1----:R-:W-:-:S04]  /*11e0*/  IMAD.WIDE R34, R116, 0x4, R28 ;  /* 0x0000000474227825 */ /* 0x002fc800078e021c */
[----:B------:R-:W-:-:S04]  /*11f0*/  IMAD.WIDE R32, R114, 0x4, R28 ;  /* 0x0000000472207825 */ /* 0x000fc800078e021c */
[C---:B0-----:R-:W-:Y:S01]  /*1200*/  IMAD R12, R38.reuse, 0x5, R12 ;  /* 0x00000005260c7824 */ /* 0x041fe200078e020c */
[----:B------:R-:W3:Y:S01]  /*1210*/  @!P2 LDG.E.CONSTANT R16, desc[UR8][R32.64] ;  /* 0x000000082010a981 */ /* 0x000ee2000c1e9900 */
[----:B------:R-:W-:Y:S02]  /*1220*/  IMAD R14, R38, R21, 0x2 ;  /* 0x00000002260e7424 */ /* 0x000fe400078e0215 */
[--C-:B------:R-:W-:Y:S01]  /*1230*/  IMAD.WIDE R30, R112, 0x4, R28.reuse ;  /* 0x00000004701e7825 */ /* 0x100fe200078e021c */
[-C--:B--2---:R-:W-:Y:S02]  /*1240*/  LEA.HI R12, R12, R37.reuse, RZ, 0x19 ;  /* 0x000000250c0c7211 */ /* 0x084fe400078fc8ff */
[----:B------:R-:W-:Y:S01]  /*1250*/  LEA.HI R14, R14, R37, RZ, 0x19 ;  /* 0x000000250e0e7211 */ /* 0x000fe200078fc8ff */
[----:B------:R-:W-:Y:S01]  /*1260*/  IMAD.WIDE R28, R110, 0x4, R28 ;  /* 0x000000046e1c7825 */ /* 0x000fe200078e021c */
[----:B------:R-:W-:Y:S01]  /*1270*/  ISETP.GT.U32.AND P5, PT, R12, 0x1, PT ;  /* 0x000000010c00780c */ /* 0x000fe20003fa4070 */
[----:B------:R-:W2:Y:S01]  /*1280*/  @!P3 LDG.E.CONSTANT R18, desc[UR8][R30.64] ;  /* 0x000000081e12b981 */ /* 0x000ea2000c1e9900 */
[----:B------:R-:W-:-:S02]  /*1290*/  ISETP.GT.U32.AND P6, PT, R14, 0x1, PT ;  /* 0x000000010e00780c */ /* 0x000fc40003fc4070 */
[C---:B------:R-:W-:Y:S01]  /*12a0*/  ISETP.GT.U32.OR P5, PT, R38.reuse, 0x19, P5 ;  /* 0x000000192600780c */ /* 0x040fe20002fa4470 */
[----:B------:R0:W4:Y:S01]  /*12b0*/  @!P4 LDG.E.CONSTANT R36, desc[UR8][R28.64] ;  /* 0x000000081c24c981 */ /* 0x000122000c1e9900 */
[----:B------:R-:W-:Y:S02]  /*12c0*/  ISETP.GT.U32.OR P6, PT, R38, 0x19, P6 ;  /* 0x000000192600780c */ /* 0x000fe400037c4470 */
[----:B------:R-:W-:-:S06]  /*12d0*/  MOV R12, RZ ;  /* 0x000000ff000c7202 */ /* 0x000fcc0000000f00 */
[----:B------:R-:W5:Y:S03]  /*12e0*/  @!P0 LDG.E.CONSTANT R12, desc[UR8][R34.64] ;  /* 0x00000008220c8981 */ /* 0x000f66000c1e9900 */
[----:B0-----:R-:W-:Y:S02]  /*12f0*/  @!P5 MOV R28, R2 ;  /* 0x00000002001cd202 */ /* 0x001fe40000000f00 */
[----:B------:R-:W-:-:S05]  /*1300*/  @!P5 MOV R29, R9 ;  /* 0x00000009001dd202 */ /* 0x000fca0000000f00 */
[----:B------:R0:W5:Y:S02]  /*1310*/  @!P5 LDG.E.CONSTANT R25, desc[UR8][R28.64] ;  /* 0x000000081c19d981 */ /* 0x000164000c1e9900 */
[----:B0-----:R-:W-:Y:S02]  /*1320*/  @!P6 MOV R28, R8 ;  /* 0x00000008001ce202 */ /* 0x001fe40000000f00 */
[----:B------:R-:W-:-:S05]  /*1330*/  @!P6 MOV R29, R3 ;  /* 0x00000003001de202 */ /* 0x000fca0000000f00 */
[----:B------:R0:W5:Y:S01]  /*1340*/  @!P6 LDG.E.CONSTANT R27, desc[UR8][R28.64] ;  /* 0x000000081c1be981 */ /* 0x000162000c1e9900 */
[----:B------:R-:W1:Y:S01]  /*1350*/  S2UR UR7, SR_CgaCtaId ;  /* 0x00000000000779c3 */ /* 0x000e620000008800 */
[----:B------:R-:W-:Y:S01]  /*1360*/  UMOV UR6, 0x400 ;  /* 0x0000040000067882 */ /* 0x000fe20000000000 */
[----:B------:R-:W-:Y:S01]  /*1370*/  IMAD R14, R37, 0x1d, R38 ;  /* 0x0000001d250e7824 */ /* 0x000fe200078e0226 */
[C---:B------:R-:W-:Y:S01]  /*1380*/  LEA R32, R38.reuse, R38, 0x2 ;  /* 0x0000002626207211 */ /* 0x040fe200078e10ff */
[----:B------:R-:W-:-:S03]  /*1390*/  IMAD R30, R38, R21, 0x3 ;  /* 0x00000003261e7424 */ /* 0x000fc600078e0215 */
[----:B------:R-:W-:Y:S02]  /*13a0*/  SHF.L.U32 R14, R14, 0x2, RZ ;  /* 0x000000020e0e7819 */ /* 0x000fe400000006ff */
[----:B------:R-:W-:Y:S02]  /*13b0*/  LEA R23, R37, R32, 0x7 ;  /* 0x0000002025177211 */ /* 0x000fe400078e38ff */
[----:B------:R-:W-:Y:S01]  /*13c0*/  LEA.HI R30, R30, R37, RZ, 0x19 ;  /* 0x000000251e1e7211 */ /* 0x000fe200078fc8ff */
[----:B-1----:R-:W-:Y:S02]  /*13d0*/  ULEA UR10, UR7, UR6, 0x18 ;  /* 0x00000006070a7291 */ /* 0x002fe4000f8ec0ff */
[----:B------:R-:W-:-:S04]  /*13e0*/  UIADD3 UR6, UPT, UPT, UR6, 0x3a0, URZ ;  /* 0x000003a006067890 */ /* 0x000fc8000fffe0ff */
[----:B------:R-:W-:Y:S01]  /*13f0*/  ULEA UR6, UR7, UR6, 0x18 ;  /* 0x0000000607067291 */ /* 0x000fe2000f8ec0ff */
[----:B------:R-:W-:Y:S01]  /*1400*/  LEA R21, R14, UR10, 0x2 ;  /* 0x0000000a0e157c11 */ /* 0x000fe2000f8e10ff */
[----:B------:R-:W-:Y:S01]  /*1410*/  BAR.SYNC.DEFER_BLOCKING 0x0 ;  /* 0x0000000000007b1d */ /* 0x000fe20000010000 */
[----:B------:R-:W-:-:S03]  /*1420*/  LEA.HI R14, R32, R37, RZ, 0x19 ;  /* 0x00000025200e7211 */ /* 0x000fc600078fc8ff */
[----:B0-----:R-:W-:Y:S02]  /*1430*/  LEA R28, R23, UR6, 0x2 ;  /* 0x00000006171c7c11 */ /* 0x001fe4000f8e10ff */
[----:B------:R-:W-:-:S05]  /*1440*/  MOV R118, R0 ;  /* 0x0000000000767202 */ /* 0x000fca0000000f00 */
[----:B------:R-:W5:Y:S04]  /*1450*/  @P1 LDG.E.CONSTANT R33, desc[UR8][R118.64] ;  /* 0x0000000876211981 */ /* 0x000f68000c1e9900 */
[----:B---3--:R-:W-:Y:S04]  /*1460*/  STS [R21+0x4], R16 ;  /* 0x0000041015007388 */ /* 0x008fe80000000800 */
[----:B--2---:R-:W-:Y:S04]  /*1470*/  STS [R21+0x8], R18 ;  /* 0x0000081215007388 */ /* 0x004fe80000000800 */
[----:B----4-:R-:W-:Y:S04]  /*1480*/  STS [R21+0xc], R36 ;  /* 0x00000c2415007388 */ /* 0x010fe80000000800 */
[----:B-----5:R-:W-:Y:S04]  /*1490*/  STS [R21], R12 ;  /* 0x0000000c15007388 */ /* 0x020fe80000000800 */
[----:B------:R-:W-:Y:S01]  /*14a0*/  @!P5 STS [R28+0x4], R25 ;  /* 0x000004191c00d388 */ /* 0x000fe20000000800 */
[----:B------:R-:W-:-:S04]  /*14b0*/  ISETP.GT.U32.AND P5, PT, R30, 0x1, PT ;  /* 0x000000011e00780c */ /* 0x000fc80003fa4070 */
[----:B------:R-:W-:Y:S01]  /*14c0*/  ISETP.GT.U32.OR P5, PT, R38, 0x18, P5 ;  /* 0x000000182600780c */ /* 0x000fe20002fa4470 */
[----:B------:R-:W-:Y:S01]  /*14d0*/  @!P6 STS [R28+0x8], R27 ;  /* 0x0000081b1c00e388 */ /* 0x000fe20000000800 */
[----:B------:R-:W-:-:S11]  /*14e0*/  ISETP.GT.U32.AND P6, PT, R14, 0x1, PT ;  /* 0x000000010e00780c */ /* 0x000fd60003fc4070 */
[----:B------:R-:W2:Y:S01]  /*14f0*/  @!P5 LDG.E.CONSTANT R31, desc[UR8][R6.64] ;  /* 0x00000008061fd981 */ /* 0x000ea2000c1e9900 */
[----:B------:R-:W-:-:S13]  /*1500*/  ISETP.GT.U32.OR P6, PT, R38, 0x19, P6 ;  /* 0x000000192600780c */ /* 0x000fda00037c4470 */
[----:B------:R-:W3:Y:S04]  /*1510*/  @!P6 LDG.E.CONSTANT R29, desc[UR8][R118.64+-0x100] ;  /* 0xffff0008761de981 */ /* 0x000ee8000c1e9900 */
[----:B------:R-:W-:Y:S04]  /*1520*/  @P1 STS [R28+0x10], R33 ;  /* 0x000010211c001388 */ /* 0x000fe80000000800 */
[----:B--2---:R-:W-:Y:S04]  /*1530*/  @!P5 STS [R28+0xc], R31 ;  /* 0x00000c1f1c00d388 */ /* 0x004fe80000000800 */
[----:B---3--:R-:W-:Y:S01]  /*1540*/  @!P6 STS [R28], R29 ;  /* 0x0000001d1c00e388 */ /* 0x008fe20000000800 */
[----:B------:R-:W-:Y:S06]  /*1550*/  BAR.SYNC.DEFER_BLOCKING 0x0 ;  /* 0x0000000000007b1d */ /* 0x000fec0000010000 */
[----:B------:R-:W-:Y:S04]  /*1560*/  LDS R27, [R10] ;  /* 0x000000000a1b7984 */ /* 0x000fe80000000800 */
[----:B------:R-:W0:Y:S04]  /*1570*/  LDS.128 R44, [R4] ;  /* 0x00000000042c7984 */ /* 0x000e280000000c00 */
[----:B------:R-:W1:Y:S04]  /*1580*/  LDS R25, [R10+0x74] ;  /* 0x000074000a197984 */ /* 0x000e680000000800 */
[----:B------:R-:W2:Y:S04]  /*1590*/  LDS R18, [R10+0xe8] ;  /* 0x0000e8000a127984 */ /* 0x000ea80000000800 */
[----:B------:R-:W3:Y:S04]  /*15a0*/  LDS R16, [R10+0x15c] ;  /* 0x00015c000a107984 */ /* 0x000ee80000000800 */
[----:B------:R-:W4:Y:S04]  /*15b0*/  LDS.128 R48, [R4+0x20] ;  /* 0x0000200004307984 */ /* 0x000f280000000c00 */
[----:B------:R-:W5:Y:S04]  /*15c0*/  LDS R23, [R10+0x1d0] ;  /* 0x0001d0000a177984 */ /* 0x000f680000000800 */
[----:B------:R-:W5:Y:S04]  /*15d0*/  LDS R21, [R10+0x244] ;  /* 0x000244000a157984 */ /* 0x000f680000000800 */
[----:B------:R-:W5:Y:S04]  /*15e0*/  LDS R14, [R10+0x2b8] ;  /* 0x0002b8000a0e7984 */ /* 0x000f680000000800 */
[----:B------:R-:W5:Y:S04]  /*15f0*/  LDS R12, [R10+0x32c] ;  /* 0x00032c000a0c7984 */ /* 0x000f680000000800 */
[----:B------:R-:W5:Y:S04]  /*1600*/  LDS.128 R52, [R4+0x40] ;  /* 0x0000400004347984 */ /* 0x000f680000000c00 */
[----:B------:R-:W5:Y:S01]  /*1610*/  LDS.128 R28, [R4+0x60] ;  /* 0x00006000041c7984 */ /* 0x000f620000000c00 */
[----:B0-----:R-:W-:-:S03]  /*1620*/  FFMA R41, R27, R44, R108 ;  /* 0x0000002c1b297223 */ /* 0x001fc6000000006c */
[----:B------:R-:W0:Y:S01]  /*1630*/  LDS.128 R32, [R4+0x80] ;  /* 0x0000800004207984 */ /* 0x000e220000000c00 */
[----:B-1----:R-:W-:Y:S01]  /*1640*/  FFMA R117, R44, R25, R117 ;  /* 0x000000192c757223 */ /* 0x002fe20000000075 */
[-C--:B--2---:R-:W-:Y:S02]  /*1650*/  FFMA R40, R18, R45.reuse, R41 ;  /* 0x0000002d12287223 */ /* 0x084fe40000000029 */
[----:B------:R-:W1:Y:S01]  /*1660*/  LDS.128 R36, [R4+0xa0] ;  /* 0x0000a00004247984 */ /* 0x000e620000000c00 */
[----:B---3--:R-:W-:Y:S01]  /*1670*/  FFMA R42, R16, R45, R117 ;  /* 0x0000002d102a7223 */ /* 0x008fe20000000075 */
[----:B----4-:R-:W-:Y:S01]  /*1680*/  FFMA R41, R27, R48, R106 ;  /* 0x000000301b297223 */ /* 0x010fe2000000006a */
[----:B------:R-:W-:Y:S01]  /*1690*/  FFMA R115, R48, R25, R115 ;  /* 0x0000001930737223 */ /* 0x000fe20000000073 */
[-C--:B-----5:R-:W-:Y:S02]  /*16a0*/  FFMA R45, R23, R46.reuse, R40 ;  /* 0x0000002e172d7223 */ /* 0x0a0fe40000000028 */
[-C--:B------:R-:W-:Y:S01]  /*16b0*/  FFMA R44, R18, R49.reuse, R41 ;  /* 0x00000031122c7223 */ /* 0x080fe20000000029 */
[----:B------:R-:W-:Y:S01]  /*16c0*/  FFMA R117, R21, R46, R42 ;  /* 0x0000002e15757223 */ /* 0x000fe2000000002a */
[----:B------:R-:W-:Y:S01]  /*16d0*/  FFMA R46, R16, R49, R115 ;  /* 0x00000031102e7223 */ /* 0x000fe20000000073 */
[----:B------:R-:W2:Y:S01]  /*16e0*/  LDS.128 R40, [R4+0xc0] ;  /* 0x0000c00004287984 */ /* 0x000ea20000000c00 */
[-C--:B------:R-:W-:Y:S01]  /*16f0*/  FFMA R57, R23, R50.reuse, R44 ;  /* 0x0000003217397223 */ /* 0x080fe2000000002c */
[-C--:B------:R-:W-:Y:S01]  /*1700*/  FFMA R108, R14, R47.reuse, R45 ;  /* 0x0000002f0e6c7223 */ /* 0x080fe2000000002d */
[----:B------:R-:W-:Y:S01]  /*1710*/  FFMA R115, R21, R50, R46 ;  /* 0x0000003215737223 */ /* 0x000fe2000000002e */
[----:B------:R-:W-:-:S02]  /*1720*/  FFMA R117, R12, R47, R117 ;  /* 0x0000002f0c757223 */ /* 0x000fc40000000075 */
[----:B------:R-:W3:Y:S01]  /*1730*/  LDS.128 R44, [R4+0xe0] ;  /* 0x0000e000042c7984 */ /* 0x000ee20000000c00 */
[----:B------:R-:W-:Y:S01]  /*1740*/  FFMA R49, R27, R52, R104 ;  /* 0x000000341b317223 */ /* 0x000fe20000000068 */
[----:B------:R-:W-:-:S03]  /*1750*/  FFMA R113, R52, R25, R113 ;  /* 0x0000001934717223 */ /* 0x000fc60000000071 */
[-C--:B------:R-:W-:Y:S01]  /*1760*/  FFMA R48, R18, R53.reuse, R49 ;  /* 0x0000003512307223 */ /* 0x080fe20000000031 */
[----:B------:R-:W-:Y:S01]  /*1770*/  FFMA R50, R16, R53, R113 ;  /* 0x0000003510327223 */ /* 0x000fe20000000071 */
[----:B------:R-:W-:Y:S01]  /*1780*/  FFMA R49, R27, R28, R102 ;  /* 0x0000001c1b317223 */ /* 0x000fe20000000066 */
[----:B------:R-:W-:Y:S01]  /*1790*/  FFMA R111, R28, R25, R111 ;  /* 0x000000191c6f7223 */ /* 0x000fe2000000006f */
[-C--:B------:R-:W-:Y:S01]  /*17a0*/  FFMA R106, R14, R51.reuse, R57 ;  /* 0x000000330e6a7223 */ /* 0x080fe20000000039 */
[----:B------:R-:W-:Y:S01]  /*17b0*/  FFMA R115, R12, R51, R115 ;  /* 0x000000330c737223 */ /* 0x000fe20000000073 */
[-C--:B------:R-:W-:Y:S01]  /*17c0*/  FFMA R53, R23, R54.reuse, R48 ;  /* 0x0000003617357223 */ /* 0x080fe20000000030 */
[----:B------:R-:W-:Y:S01]  /*17d0*/  FFMA R113, R21, R54, R50 ;  /* 0x0000003615717223 */ /* 0x000fe20000000032 */
[-C--:B------:R-:W-:Y:S01]  /*17e0*/  FFMA R28, R18, R29.reuse, R49 ;  /* 0x0000001d121c7223 */ /* 0x080fe20000000031 */
[----:B------:R-:W-:Y:S01]  /*17f0*/  FFMA R52, R16, R29, R111 ;  /* 0x0000001d10347223 */ /* 0x000fe2000000006f */
[----:B------:R-:W4:Y:S01]  /*1800*/  LDS.128 R48, [R4+0x100] ;  /* 0x0001000004307984 */ /* 0x000f220000000c00 */
[----:B0-----:R-:W-:Y:S01]  /*1810*/  FFMA R29, R27, R32, R100 ;  /* 0x000000201b1d7223 */ /* 0x001fe20000000064 */
[----:B------:R-:W-:Y:S01]  /*1820*/  FFMA R109, R32, R25, R109 ;  /* 0x00000019206d7223 */ /* 0x000fe2000000006d */
[-C--:B------:R-:W-:Y:S01]  /*1830*/  FFMA R104, R14, R55.reuse, R53 ;  /* 0x000000370e687223 */ /* 0x080fe20000000035 */
[----:B------:R-:W-:Y:S01]  /*1840*/  FFMA R113, R12, R55, R113 ;  /* 0x000000370c717223 */ /* 0x000fe20000000071 */
[-C--:B------:R-:W-:Y:S01]  /*1850*/  FFMA R111, R21, R30.reuse, R52 ;  /* 0x0000001e156f7223 */ /* 0x080fe20000000034 */
[----:B------:R-:W-:Y:S01]  /*1860*/  FFMA R57, R23, R30, R28 ;  /* 0x0000001e17397223 */ /* 0x000fe2000000001c */
[----:B------:R-:W0:Y:S01]  /*1870*/  LDS.128 R52, [R4+0x120] ;  /* 0x0001200004347984 */ /* 0x000e220000000c00 */
[-C--:B------:R-:W-:Y:S01]  /*1880*/  FFMA R28, R18, R33.reuse, R29 ;  /* 0x00000021121c7223 */ /* 0x080fe2000000001d */
[----:B------:R-:W-:Y:S01]  /*1890*/  FFMA R30, R16, R33, R109 ;  /* 0x00000021101e7223 */ /* 0x000fe2000000006d */
[----:B-1----:R-:W-:Y:S01]  /*18a0*/  FFMA R29, R27, R36, R98 ;  /* 0x000000241b1d7223 */ /* 0x002fe20000000062 */
[----:B------:R-:W-:Y:S01]  /*18b0*/  FFMA R107, R36, R25, R107 ;  /* 0x00000019246b7223 */ /* 0x000fe2000000006b */
[-C--:B------:R-:W-:Y:S01]  /*18c0*/  FFMA R33, R23, R34.reuse, R28 ;  /* 0x0000002217217223 */ /* 0x080fe2000000001c */
[----:B------:R-:W-:Y:S01]  /*18d0*/  FFMA R109, R21, R34, R30 ;  /* 0x00000022156d7223 */ /* 0x000fe2000000001e */
[-C--:B------:R-:W-:Y:S01]  /*18e0*/  FFMA R32, R18, R37.reuse, R29 ;  /* 0x0000002512207223 */ /* 0x080fe2000000001d */
[----:B------:R-:W-:Y:S01]  /*18f0*/  FFMA R34, R16, R37, R107 ;  /* 0x0000002510227223 */ /* 0x000fe2000000006b */
[-C--:B------:R-:W-:Y:S01]  /*1900*/  FFMA R102, R14, R31.reuse, R57 ;  /* 0x0000001f0e667223 */ /* 0x080fe20000000039 */
[----:B------:R-:W-:Y:S01]  /*1910*/  FFMA R111, R12, R31, R111 ;  /* 0x0000001f0c6f7223 */ /* 0x000fe2000000006f */
[----:B--2---:R-:W-:Y:S01]  /*1920*/  FFMA R37, R27, R40, R96 ;  /* 0x000000281b257223 */ /* 0x004fe20000000060 */
[----:B------:R-:W1:Y:S01]  /*1930*/  LDS.128 R28, [R4+0x140] ;  /* 0x00014000041c7984 */ /* 0x000e620000000c00 */
[----:B------:R-:W-:Y:S01]  /*1940*/  FFMA R105, R40, R25, R105 ;  /* 0x0000001928697223 */ /* 0x000fe20000000069 */
[-C--:B------:R-:W-:Y:S01]  /*1950*/  FFMA R57, R23, R38.reuse, R32 ;  /* 0x0000002617397223 */ /* 0x080fe20000000020 */
[----:B------:R-:W-:Y:S01]  /*1960*/  FFMA R107, R21, R38, R34 ;  /* 0x00000026156b7223 */ /* 0x000fe20000000022 */
[----:B------:R-:W-:Y:S01]  /*1970*/  FFMA R36, R18, R41, R37 ;  /* 0x0000002912247223 */ /* 0x000fe20000000025 */
[-C--:B------:R-:W-:Y:S01]  /*1980*/  FFMA R100, R14, R35.reuse, R33 ;  /* 0x000000230e647223 */ /* 0x080fe20000000021 */
[----:B------:R-:W-:Y:S01]  /*1990*/  FFMA R109, R12, R35, R109 ;  /* 0x000000230c6d7223 */ /* 0x000fe2000000006d */
[----:B------:R-:W-:Y:S01]  /*19a0*/  FFMA R38, R16, R41, R105 ;  /* 0x0000002910267223 */ /* 0x000fe20000000069 */
[----:B---3--:R-:W-:Y:S01]  /*19b0*/  FFMA R37, R27, R44, R94 ;  /* 0x0000002c1b257223 */ /* 0x008fe2000000005e */
[----:B------:R-:W2:Y:S01]  /*19c0*/  LDS.128 R32, [R4+0x160] ;  /* 0x0001600004207984 */ /* 0x000ea20000000c00 */
[----:B------:R-:W-:Y:S01]  /*19d0*/  FFMA R103, R44, R25, R103 ;  /* 0x000000192c677223 */ /* 0x000fe20000000067 */
[-C--:B------:R-:W-:Y:S01]  /*19e0*/  FFMA R41, R23, R42.reuse, R36 ;  /* 0x0000002a17297223 */ /* 0x080fe20000000024 */
[----:B------:R-:W-:Y:S01]  /*19f0*/  FFMA R105, R21, R42, R38 ;  /* 0x0000002a15697223 */ /* 0x000fe20000000026 */
[-C--:B------:R-:W-:Y:S01]  /*1a00*/  FFMA R98, R14, R39.reuse, R57 ;  /* 0x000000270e627223 */ /* 0x080fe20000000039 */
[----:B------:R-:W-:Y:S01]  /*1a10*/  FFMA R107, R12, R39, R107 ;  /* 0x000000270c6b7223 */ /* 0x000fe2000000006b */
[-C--:B------:R-:W-:Y:S01]  /*1a20*/  FFMA R40, R18, R45.reuse, R37 ;  /* 0x0000002d12287223 */ /* 0x080fe20000000025 */
[----:B------:R-:W-:Y:S01]  /*1a30*/  FFMA R42, R16, R45, R103 ;  /* 0x0000002d102a7223 */ /* 0x000fe20000000067 */
[----:B------:R-:W3:Y:S01]  /*1a40*/  LDS.128 R36, [R4+0x180] ;  /* 0x0001800004247984 */ /* 0x000ee20000000c00 */
[-C--:B------:R-:W-:Y:S01]  /*1a50*/  FFMA R96, R14, R43.reuse, R41 ;  /* 0x0000002b0e607223 */ /* 0x080fe20000000029 */
[----:B------:R-:W-:Y:S01]  /*1a60*/  FFMA R105, R12, R43, R105 ;  /* 0x0000002b0c697223 */ /* 0x000fe20000000069 */
[-C--:B------:R-:W-:Y:S01]  /*1a70*/  FFMA R57, R23, R46.reuse, R40 ;  /* 0x0000002e17397223 */ /* 0x080fe20000000028 */
[----:B------:R-:W-:-:S02]  /*1a80*/  FFMA R103, R21, R46, R42 ;  /* 0x0000002e15677223 */ /* 0x000fc4000000002a */
[----:B------:R-:W5:Y:S01]  /*1a90*/  LDS.128 R40, [R4+0x1a0] ;  /* 0x0001a00004287984 */ /* 0x000f620000000c00 */
[----:B----4-:R-:W-:Y:S01]  /*1aa0*/  FFMA R45, R27, R48, R92 ;  /* 0x000000301b2d7223 */ /* 0x010fe2000000005c */
[----:B------:R-:W-:-:S03]  /*1ab0*/  FFMA R101, R48, R25, R101 ;  /* 0x0000001930657223 */ /* 0x000fc60000000065 */
[-C--:B------:R-:W-:Y:S01]  /*1ac0*/  FFMA R44, R18, R49.reuse, R45 ;  /* 0x00000031122c7223 */ /* 0x080fe2000000002d */
[----:B------:R-:W-:Y:S01]  /*1ad0*/  FFMA R46, R16, R49, R101 ;  /* 0x00000031102e7223 */ /* 0x000fe20000000065 */
[----:B0-----:R-:W-:Y:S01]  /*1ae0*/  FFMA R45, R27, R52, R90 ;  /* 0x000000341b2d7223 */ /* 0x001fe2000000005a */
[----:B------:R-:W-:Y:S01]  /*1af0*/  FFMA R99, R52, R25, R99 ;  /* 0x0000001934637223 */ /* 0x000fe20000000063 */
[-C--:B------:R-:W-:Y:S01]  /*1b00*/  FFMA R49, R23, R50.reuse, R44 ;  /* 0x0000003217317223 */ /* 0x080fe2000000002c */
[----:B------:R-:W-:Y:S01]  /*1b10*/  FFMA R101, R21, R50, R46 ;  /* 0x0000003215657223 */ /* 0x000fe2000000002e */
[-C--:B------:R-:W-:Y:S01]  /*1b20*/  FFMA R94, R14, R47.reuse, R57 ;  /* 0x0000002f0e5e7223 */ /* 0x080fe20000000039 */
[----:B------:R-:W-:Y:S01]  /*1b30*/  FFMA R103, R12, R47, R103 ;  /* 0x0000002f0c677223 */ /* 0x000fe20000000067 */
[-C--:B------:R-:W-:Y:S01]  /*1b40*/  FFMA R48, R18, R53.reuse, R45 ;  /* 0x0000003512307223 */ /* 0x080fe2000000002d */
[----:B------:R-:W-:Y:S01]  /*1b50*/  FFMA R50, R16, R53, R99 ;  /* 0x0000003510327223 */ /* 0x000fe20000000063 */
[----:B------:R-:W0:Y:S01]  /*1b60*/  LDS.128 R44, [R4+0x1c0] ;  /* 0x0001c000042c7984 */ /* 0x000e220000000c00 */
[----:B------:R-:W-:Y:S01]  /*1b70*/  FFMA R92, R14, R51, R49 ;  /* 0x000000330e5c7223 */ /* 0x000fe20000000031 */
[----:B-1----:R-:W-:Y:S01]  /*1b80*/  FFMA R53, R27, R28, R88 ;  /* 0x0000001c1b357223 */ /* 0x002fe20000000058 */
[----:B------:R-:W-:Y:S01]  /*1b90*/  FFMA R97, R28, R25, R97 ;  /* 0x000000191c617223 */ /* 0x000fe20000000061 */
[----:B------:R-:W-:Y:S01]  /*1ba0*/  FFMA R101, R12, R51, R101 ;  /* 0x000000330c657223 */ /* 0x000fe20000000065 */
[-C--:B------:R-:W-:Y:S01]  /*1bb0*/  FFMA R57, R23, R54.reuse, R48 ;  /* 0x0000003617397223 */ /* 0x080fe20000000030 */
[----:B------:R-:W-:-:S02]  /*1bc0*/  FFMA R99, R21, R54, R50 ;  /* 0x0000003615637223 */ /* 0x000fc40000000032 */
[----:B------:R-:W1:Y:S01]  /*1bd0*/  LDS.128 R48, [R4+0x1e0] ;  /* 0x0001e00004307984 */ /* 0x000e620000000c00 */
[-C--:B------:R-:W-:Y:S01]  /*1be0*/  FFMA R28, R18, R29.reuse, R53 ;  /* 0x0000001d121c7223 */ /* 0x080fe20000000035 */
[----:B------:R-:W-:Y:S01]  /*1bf0*/  FFMA R52, R16, R29, R97 ;  /* 0x0000001d10347223 */ /* 0x000fe20000000061 */
[----:B--2---:R-:W-:Y:S01]  /*1c00*/  FFMA R29, R27, R32, R86 ;  /* 0x000000201b1d7223 */ /* 0x004fe20000000056 */
[----:B------:R-:W-:Y:S01]  /*1c10*/  FFMA R95, R32, R25, R95 ;  /* 0x00000019205f7223 */ /* 0x000fe2000000005f */
[-C--:B------:R-:W-:Y:S01]  /*1c20*/  FFMA R90, R14, R55.reuse, R57 ;  /* 0x000000370e5a7223 */ /* 0x080fe20000000039 */
[-C--:B------:R-:W-:Y:S01]  /*1c30*/  FFMA R57, R23, R30.reuse, R28 ;  /* 0x0000001e17397223 */ /* 0x080fe2000000001c */
[----:B------:R-:W-:Y:S01]  /*1c40*/  FFMA R97, R21, R30, R52 ;  /* 0x0000001e15617223 */ /* 0x000fe20000000034 */
[----:B------:R-:W-:Y:S01]  /*1c50*/  FFMA R99, R12, R55, R99 ;  /* 0x000000370c637223 */ /* 0x000fe20000000063 */
[-C--:B------:R-:W-:Y:S01]  /*1c60*/  FFMA R28, R18, R33.reuse, R29 ;  /* 0x00000021121c7223 */ /* 0x080fe2000000001d */
[----:B------:R-:W-:Y:S01]  /*1c70*/  FFMA R30, R16, R33, R95 ;  /* 0x00000021101e7223 */ /* 0x000fe2000000005f */
[----:B------:R-:W2:Y:S01]  /*1c80*/  LDS.128 R52, [R4+0x200] ;  /* 0x0002000004347984 */ /* 0x000ea20000000c00 */
[----:B---3--:R-:W-:Y:S01]  /*1c90*/  FFMA R33, R27, R36, R84 ;  /* 0x000000241b217223 */ /* 0x008fe20000000054 */
[----:B------:R-:W-:Y:S01]  /*1ca0*/  FFMA R93, R36, R25, R93 ;  /* 0x00000019245d7223 */ /* 0x000fe2000000005d */
[-C--:B------:R-:W-:Y:S01]  /*1cb0*/  FFMA R88, R14, R31.reuse, R57 ;  /* 0x0000001f0e587223 */ /* 0x080fe20000000039 */
[----:B------:R-:W-:Y:S01]  /*1cc0*/  FFMA R97, R12, R31, R97 ;  /* 0x0000001f0c617223 */ /* 0x000fe20000000061 */
[-C--:B------:R-:W-:Y:S01]  /*1cd0*/  FFMA R57, R23, R34.reuse, R28 ;  /* 0x0000002217397223 */ /* 0x080fe2000000001c */
[----:B------:R-:W-:Y:S01]  /*1ce0*/  FFMA R95, R21, R34, R30 ;  /* 0x00000022155f7223 */ /* 0x000fe2000000001e */
[-C--:B------:R-:W-:Y:S01]  /*1cf0*/  FFMA R32, R18, R37.reuse, R33 ;  /* 0x0000002512207223 */ /* 0x080fe20000000021 */
[----:B------:R-:W3:Y:S01]  /*1d00*/  LDS.128 R28, [R4+0x220] ;  /* 0x00022000041c7984 */ /* 0x000ee20000000c00 */
[----:B------:R-:W-:Y:S01]  /*1d10*/  FFMA R34, R16, R37, R93 ;  /* 0x0000002510227223 */ /* 0x000fe2000000005d */
[----:B-----5:R-:W-:Y:S01]  /*1d20*/  FFMA R33, R27, R40, R82 ;  /* 0x000000281b217223 */ /* 0x020fe20000000052 */
[----:B------:R-:W-:Y:S01]  /*1d30*/  FFMA R91, R40, R25, R91 ;  /* 0x00000019285b7223 */ /* 0x000fe2000000005b */
[-C--:B------:R-:W-:Y:S01]  /*1d40*/  FFMA R86, R14, R35.reuse, R57 ;  /* 0x000000230e567223 */ /* 0x080fe20000000039 */
[----:B------:R-:W-:Y:S01]  /*1d50*/  FFMA R95, R12, R35, R95 ;  /* 0x000000230c5f7223 */ /* 0x000fe2000000005f */
[-C--:B------:R-:W-:Y:S01]  /*1d60*/  FFMA R37, R23, R38.reuse, R32 ;  /* 0x0000002617257223 */ /* 0x080fe20000000020 */
[----:B------:R-:W-:Y:S01]  /*1d70*/  FFMA R93, R21, R38, R34 ;  /* 0x00000026155d7223 */ /* 0x000fe20000000022 */
[----:B------:R-:W-:-:S02]  /*1d80*/  FFMA R36, R18, R41, R33 ;  /* 0x0000002912247223 */ /* 0x000fc40000000021 */
[----:B------:R-:W4:Y:S01]  /*1d90*/  LDS.128 R32, [R4+0x240] ;  /* 0x0002400004207984 */ /* 0x000f220000000c00 */
[----:B------:R-:W-:Y:S01]  /*1da0*/  FFMA R38, R16, R41, R91 ;  /* 0x0000002910267223 */ /* 0x000fe2000000005b */
[-C--:B------:R-:W-:Y:S01]  /*1db0*/  FFMA R84, R14, R39.reuse, R37 ;  /* 0x000000270e547223 */ /* 0x080fe20000000025 */
[----:B------:R-:W-:Y:S01]  /*1dc0*/  FFMA R93, R12, R39, R93 ;  /* 0x000000270c5d7223 */ /* 0x000fe2000000005d */
[-C--:B------:R-:W-:Y:S01]  /*1dd0*/  FFMA R57, R23, R42.reuse, R36 ;  /* 0x0000002a17397223 */ /* 0x080fe20000000024 */
[----:B------:R-:W-:Y:S02]  /*1de0*/  FFMA R91, R21, R42, R38 ;  /* 0x0000002a155b7223 */ /* 0x000fe40000000026 */
[----:B------:R-:W5:Y:S01]  /*1df0*/  LDS.128 R36, [R4+0x260] ;  /* 0x0002600004247984 */ /* 0x000f620000000c00 */
[----:B0-----:R-:W-:Y:S01]  /*1e00*/  FFMA R41, R27, R44, R80 ;  /* 0x0000002c1b297223 */ /* 0x001fe20000000050 */
[----:B------:R-:W-:-:S03]  /*1e10*/  FFMA R89, R44, R25, R89 ;  /* 0x000000192c597223 */ /* 0x000fc60000000059 */
        /* <DEDUP_REMOVED lines=11> */
[----:B--2---:R-:W-:Y:S01]  /*1ed0*/  FFMA R49, R27, R52, R76 ;  /* 0x000000341b317223 */ /* 0x004fe2000000004c */
        /* <DEDUP_REMOVED lines=8> */
[----:B------:R-:W1:Y:S01]  /*1f60*/  LDS.128 R44, [R4+0x2a0] ;  /* 0x0002a000042c7984 */ /* 0x000e620000000c00 */
[----:B------:R-:W-:Y:S01]  /*1f70*/  FFMA R83, R28, R25, R83 ;  /* 0x000000191c537223 */ /* 0x000fe20000000053 */
[-C--:B------:R-:W-:Y:S01]  /*1f80*/  FFMA R78, R14, R51.reuse, R57 ;  /* 0x000000330e4e7223 */ /* 0x080fe20000000039 */
[----:B------:R-:W-:Y:S01]  /*1f90*/  FFMA R87, R12, R51, R87 ;  /* 0x000000330c577223 */ /* 0x000fe20000000057 */
[-C--:B------:R-:W-:Y:S01]  /*1fa0*/  FFMA R53, R23, R54.reuse, R48 ;  /* 0x0000003617357223 */ /* 0x080fe20000000030 */
[----:B------:R-:W-:Y:S01]  /*1fb0*/  FFMA R85, R21, R54, R50 ;  /* 0x0000003615557223 */ /* 0x000fe20000000032 */
[-C--:B------:R-:W-:Y:S01]  /*1fc0*/  FFMA R28, R18, R29.reuse, R49 ;  /* 0x0000001d121c7223 */ /* 0x080fe20000000031 */
[----:B------:R-:W-:Y:S01]  /*1fd0*/  FFMA R52, R16, R29, R83 ;  /* 0x0000001d10347223 */ /* 0x000fe20000000053 */
[----:B------:R-:W2:Y:S01]  /*1fe0*/  LDS.128 R48, [R4+0x2c0] ;  /* 0x0002c00004307984 */ /* 0x000ea20000000c00 */
[----:B----4-:R-:W-:Y:S01]  /*1ff0*/  FFMA R29, R27, R32, R72 ;  /* 0x000000201b1d7223 */ /* 0x010fe20000000048 */
[-C--:B------:R-:W-:Y:S01]  /*2000*/  FFMA R57, R23, R30.reuse, R28 ;  /* 0x0000001e17397223 */ /* 0x080fe2000000001c */
[----:B------:R-:W-:Y:S01]  /*2010*/  FFMA R83, R21, R30, R52 ;  /* 0x0000001e15537223 */ /* 0x000fe20000000034 */
[-C--:B------:R-:W-:Y:S01]  /*2020*/  FFMA R76, R14, R55.reuse, R53 ;  /* 0x000000370e4c7223 */ /* 0x080fe20000000035 */
[----:B------:R-:W-:Y:S01]  /*2030*/  FFMA R85, R12, R55, R85 ;  /* 0x000000370c557223 */ /* 0x000fe20000000055 */
[----:B------:R-:W-:Y:S01]  /*2040*/  FFMA R81, R32, R25, R81 ;  /* 0x0000001920517223 */ /* 0x000fe20000000051 */
[----:B------:R-:W-:Y:S01]  /*2050*/  FFMA R28, R18, R33, R29 ;  /* 0x00000021121c7223 */ /* 0x000fe2000000001d */
[----:B------:R-:W3:Y:S01]  /*2060*/  LDS.128 R52, [R4+0x2e0] ;  /* 0x0002e00004347984 */ /* 0x000ee20000000c00 */
[-C--:B------:R-:W-:Y:S01]  /*2070*/  FFMA R74, R14, R31.reuse, R57 ;  /* 0x0000001f0e4a7223 */ /* 0x080fe20000000039 */
[----:B------:R-:W-:Y:S01]  /*2080*/  FFMA R83, R12, R31, R83 ;  /* 0x0000001f0c537223 */ /* 0x000fe20000000053 */
[----:B------:R-:W-:Y:S01]  /*2090*/  FFMA R30, R16, R33, R81 ;  /* 0x00000021101e7223 */ /* 0x000fe20000000051 */
[----:B-----5:R-:W-:Y:S01]  /*20a0*/  FFMA R29, R27, R36, R70 ;  /* 0x000000241b1d7223 */ /* 0x020fe20000000046 */
[----:B------:R-:W-:-:S02]  /*20b0*/  FFMA R31, R23, R34, R28 ;  /* 0x00000022171f7223 */ /* 0x000fc4000000001c */
[----:B------:R-:W-:Y:S01]  /*20c0*/  FFMA R81, R21, R34, R30 ;  /* 0x0000002215517223 */ /* 0x000fe2000000001e */
[----:B------:R-:W-:Y:S01]  /*20d0*/  FFMA R32, R18, R37, R29 ;  /* 0x0000002512207223 */ /* 0x000fe2000000001d */
[----:B------:R-:W-:Y:S02]  /*20e0*/  FFMA R72, R14, R35, R31 ;  /* 0x000000230e487223 */ /* 0x000fe4000000001f */
[----:B------:R-:W4:Y:S01]  /*20f0*/  LDS.128 R28, [R4+0x300] ;  /* 0x00030000041c7984 */ /* 0x000f220000000c00 */
[----:B------:R-:W-:-:S04]  /*2100*/  FFMA R79, R36, R25, R79 ;  /* 0x00000019244f7223 */ /* 0x000fc8000000004f */
[----:B------:R-:W-:Y:S01]  /*2110*/  FFMA R34, R16, R37, R79 ;  /* 0x0000002510227223 */ /* 0x000fe2000000004f */
[----:B0-----:R-:W-:Y:S01]  /*2120*/  FFMA R37, R27, R40, R68 ;  /* 0x000000281b257223 */ /* 0x001fe20000000044 */
[-C--:B------:R-:W-:Y:S01]  /*2130*/  FFMA R57, R23, R38.reuse, R32 ;  /* 0x0000002617397223 */ /* 0x080fe20000000020 */
[----:B------:R-:W-:Y:S01]  /*2140*/  FFMA R77, R40, R25, R77 ;  /* 0x00000019284d7223 */ /* 0x000fe2000000004d */
[----:B------:R-:W-:Y:S01]  /*2150*/  FFMA R79, R21, R38, R34 ;  /* 0x00000026154f7223 */ /* 0x000fe20000000022 */
[----:B------:R-:W-:Y:S01]  /*2160*/  FFMA R36, R18, R41, R37 ;  /* 0x0000002912247223 */ /* 0x000fe20000000025 */
[----:B------:R-:W-:Y:S01]  /*2170*/  FFMA R70, R14, R39, R57 ;  /* 0x000000270e467223 */ /* 0x000fe20000000039 */
[----:B------:R-:W-:Y:S01]  /*2180*/  FFMA R38, R16, R41, R77 ;  /* 0x0000002910267223 */ /* 0x000fe2000000004d */
[C---:B------:R-:W-:Y:S01]  /*2190*/  FFMA R79, R12.reuse, R39, R79 ;  /* 0x000000270c4f7223 */ /* 0x040fe2000000004f */
[----:B------:R-:W-:Y:S01]  /*21a0*/  FFMA R81, R12, R35, R81 ;  /* 0x000000230c517223 */ /* 0x000fe20000000051 */
[----:B-1----:R-:W-:Y:S01]  /*21b0*/  FFMA R37, R27, R44, R66 ;  /* 0x0000002c1b257223 */ /* 0x002fe20000000042 */
[----:B------:R-:W-:Y:S01]  /*21c0*/  FFMA R75, R44, R25, R75 ;  /* 0x000000192c4b7223 */ /* 0x000fe2000000004b */
[-C--:B------:R-:W-:Y:S01]  /*21d0*/  FFMA R39, R23, R42.reuse, R36 ;  /* 0x0000002a17277223 */ /* 0x080fe20000000024 */
[----:B------:R-:W0:Y:S01]  /*21e0*/  LDS.128 R32, [R4+0x320] ;  /* 0x0003200004207984 */ /* 0x000e220000000c00 */
[----:B------:R-:W-:Y:S01]  /*21f0*/  FFMA R77, R21, R42, R38 ;  /* 0x0000002a154d7223 */ /* 0x000fe20000000026 */
[-C--:B------:R-:W-:Y:S01]  /*2200*/  FFMA R40, R18, R45.reuse, R37 ;  /* 0x0000002d12287223 */ /* 0x080fe20000000025 */
[----:B------:R-:W-:Y:S01]  /*2210*/  FFMA R42, R16, R45, R75 ;  /* 0x0000002d102a7223 */ /* 0x000fe2000000004b */
[----:B------:R-:W-:Y:S01]  /*2220*/  FFMA R68, R14, R43, R39 ;  /* 0x0000002b0e447223 */ /* 0x000fe20000000027 */
[----:B--2---:R-:W-:Y:S01]  /*2230*/  FFMA R45, R27, R48, R64 ;  /* 0x000000301b2d7223 */ /* 0x004fe20000000040 */
[----:B------:R-:W1:Y:S01]  /*2240*/  LDS.128 R36, [R4+0x340] ;  /* 0x0003400004247984 */ /* 0x000e620000000c00 */
[----:B------:R-:W-:Y:S01]  /*2250*/  FFMA R73, R48, R25, R73 ;  /* 0x0000001930497223 */ /* 0x000fe20000000049 */
[-C--:B------:R-:W-:Y:S01]  /*2260*/  FFMA R57, R23, R46.reuse, R40 ;  /* 0x0000002e17397223 */ /* 0x080fe20000000028 */
[----:B------:R-:W-:Y:S01]  /*2270*/  FFMA R75, R21, R46, R42 ;  /* 0x0000002e154b7223 */ /* 0x000fe2000000002a */
[----:B------:R-:W-:Y:S01]  /*2280*/  FFMA R44, R18, R49, R45 ;  /* 0x00000031122c7223 */ /* 0x000fe2000000002d */
        /* <DEDUP_REMOVED lines=12> */
[----:B----4-:R-:W-:Y:S01]  /*2350*/  FFMA R69, R28, R25, R69 ;  /* 0x000000191c457223 */ /* 0x010fe20000000045 */
[-C--:B------:R-:W-:Y:S01]  /*2360*/  FFMA R64, R14, R51.reuse, R49 ;  /* 0x000000330e407223 */ /* 0x080fe20000000031 */
[----:B------:R-:W-:Y:S01]  /*2370*/  FFMA R73, R12, R51, R73 ;  /* 0x000000330c497223 */ /* 0x000fe20000000049 */
[-C--:B------:R-:W-:Y:S01]  /*2380*/  FFMA R57, R23, R54.reuse, R48 ;  /* 0x0000003617397223 */ /* 0x080fe20000000030 */
[----:B------:R-:W-:-:S02]  /*2390*/  FFMA R71, R21, R54, R50 ;  /* 0x0000003615477223 */ /* 0x000fc40000000032 */
[----:B------:R-:W4:Y:S01]  /*23a0*/  LDS.128 R48, [R4+0x3a0] ;  /* 0x0003a00004307984 */ /* 0x000f220000000c00 */
[----:B------:R-:W-:Y:S01]  /*23b0*/  FFMA R53, R27, R28, R60 ;  /* 0x0000001c1b357223 */ /* 0x000fe2000000003c */
[----:B------:R-:W-:Y:S01]  /*23c0*/  FFMA R52, R16, R29, R69 ;  /* 0x0000001d10347223 */ /* 0x000fe20000000045 */
[-C--:B------:R-:W-:Y:S01]  /*23d0*/  FFMA R62, R14, R55.reuse, R57 ;  /* 0x000000370e3e7223 */ /* 0x080fe20000000039 */
[----:B------:R-:W-:Y:S01]  /*23e0*/  FFMA R71, R12, R55, R71 ;  /* 0x000000370c477223 */ /* 0x000fe20000000047 */
[----:B------:R-:W-:Y:S01]  /*23f0*/  FFMA R28, R18, R29, R53 ;  /* 0x0000001d121c7223 */ /* 0x000fe20000000035 */
[-C--:B------:R-:W-:Y:S01]  /*2400*/  FFMA R121, R21, R30.reuse, R52 ;  /* 0x0000001e15797223 */ /* 0x080fe20000000034 */
[----:B------:R-:W-:Y:S04]  /*2410*/  LDS.128 R56, [R4+0x3e0] ;  /* 0x0003e00004387984 */ /* 0x000fe80000000c00 */
[----:B------:R-:W5:Y:S01]  /*2420*/  LDS.128 R52, [R4+0x3c0] ;  /* 0x0003c00004347984 */ /* 0x000f620000000c00 */
[----:B0-----:R-:W-:Y:S01]  /*2430*/  FFMA R67, R32, R25, R67 ;  /* 0x0000001920437223 */ /* 0x001fe20000000043 */
[----:B------:R-:W-:-:S03]  /*2440*/  FFMA R69, R23, R30, R28 ;  /* 0x0000001e17457223 */ /* 0x000fc6000000001c */
[----:B------:R-:W-:Y:S01]  /*2450*/  FFMA R28, R16, R33, R67 ;  /* 0x00000021101c7223 */ /* 0x000fe20000000043 */
[----:B-1----:R-:W-:-:S03]  /*2460*/  FFMA R65, R36, R25, R65 ;  /* 0x0000001924417223 */ /* 0x002fc60000000041 */
[----:B------:R-:W-:Y:S01]  /*2470*/  FFMA R67, R21, R34, R28 ;  /* 0x0000002215437223 */ /* 0x000fe2000000001c */
[----:B------:R-:W-:Y:S01]  /*2480*/  FFMA R28, R16, R37, R65 ;  /* 0x00000025101c7223 */ /* 0x000fe20000000041 */
[----:B------:R-:W-:Y:S01]  /*2490*/  FFMA R29, R27, R32, R26 ;  /* 0x000000201b1d7223 */ /* 0x000fe2000000001a */
[----:B--2---:R-:W-:Y:S02]  /*24a0*/  FFMA R63, R40, R25, R63 ;  /* 0x00000019283f7223 */ /* 0x004fe4000000003f */
[----:B------:R-:W-:Y:S02]  /*24b0*/  FFMA R65, R21, R38, R28 ;  /* 0x0000002615417223 */ /* 0x000fe4000000001c */
[----:B------:R-:W-:Y:S01]  /*24c0*/  FFMA R28, R16, R41, R63 ;  /* 0x00000029101c7223 */ /* 0x000fe2000000003f */
[----:B------:R-:W-:Y:S01]  /*24d0*/  FFMA R26, R18, R33, R29 ;  /* 0x00000021121a7223 */ /* 0x000fe2000000001d */
[----:B---3--:R-:W-:Y:S01]  /*24e0*/  FFMA R61, R44, R25, R61 ;  /* 0x000000192c3d7223 */ /* 0x008fe2000000003d */
[----:B------:R-:W-:Y:S01]  /*24f0*/  FFMA R29, R27, R36, R24 ;  /* 0x000000241b1d7223 */ /* 0x000fe20000000018 */
[----:B------:R-:W-:-:S02]  /*2500*/  FFMA R63, R21, R42, R28 ;  /* 0x0000002a153f7223 */ /* 0x000fc4000000001c */
[----:B------:R-:W-:Y:S01]  /*2510*/  FFMA R28, R16, R45, R61 ;  /* 0x0000002d101c7223 */ /* 0x000fe2000000003d */
[----:B------:R-:W-:Y:S01]  /*2520*/  FFMA R24, R18, R37, R29 ;  /* 0x0000002512187223 */ /* 0x000fe2000000001d */
[C---:B----4-:R-:W-:Y:S01]  /*2530*/  FFMA R19, R27.reuse, R48, R19 ;  /* 0x000000301b137223 */ /* 0x050fe20000000013 */
[----:B------:R-:W-:Y:S01]  /*2540*/  FFMA R29, R27, R40, R22 ;  /* 0x000000281b1d7223 */ /* 0x000fe20000000016 */
[----:B------:R-:W-:Y:S01]  /*2550*/  FFMA R11, R48, R25, R11 ;  /* 0x00000019300b7223 */ /* 0x000fe2000000000b */
[----:B------:R-:W-:Y:S01]  /*2560*/  FFMA R61, R21, R46, R28 ;  /* 0x0000002e153d7223 */ /* 0x000fe2000000001c */
[----:B------:R-:W-:Y:S01]  /*2570*/  FFMA R60, R14, R31, R69 ;  /* 0x0000001f0e3c7223 */ /* 0x000fe20000000045 */
[----:B------:R-:W-:Y:S01]  /*2580*/  FFMA R28, R18, R49, R19 ;  /* 0x00000031121c7223 */ /* 0x000fe20000000013 */
[----:B------:R-:W-:Y:S01]  /*2590*/  FFMA R69, R12, R31, R121 ;  /* 0x0000001f0c457223 */ /* 0x000fe20000000079 */
[----:B------:R-:W-:Y:S01]  /*25a0*/  FFMA R31, R23, R34, R26 ;  /* 0x00000022171f7223 */ /* 0x000fe2000000001a */
[----:B------:R-:W-:Y:S01]  /*25b0*/  UIADD3 UR4, UPT, UPT, UR4, 0x1, URZ ;  /* 0x0000000104047890 */ /* 0x000fe2000fffe0ff */
[----:B------:R-:W-:Y:S01]  /*25c0*/  FFMA R22, R18, R41, R29 ;  /* 0x0000002912167223 */ /* 0x000fe2000000001d */
[----:B------:R-:W-:Y:S01]  /*25d0*/  FFMA R30, R16, R49, R11 ;  /* 0x00000031101e7223 */ /* 0x000fe2000000000b */
[----:B------:R-:W-:Y:S01]  /*25e0*/  FFMA R29, R27, R44, R20 ;  /* 0x0000002c1b1d7223 */ /* 0x000fe20000000014 */
[----:B------:R-:W-:Y:S01]  /*25f0*/  FFMA R19, R23, R50, R28 ;  /* 0x0000003217137223 */ /* 0x000fe2000000001c */
[C---:B-----5:R-:W-:Y:S01]  /*2600*/  FFMA R13, R27.reuse, R52, R13 ;  /* 0x000000341b0d7223 */ /* 0x060fe2000000000d */
[-C--:B------:R-:W-:Y:S01]  /*2610*/  FFMA R17, R52, R25.reuse, R17 ;  /* 0x0000001934117223 */ /* 0x080fe20000000011 */
[----:B------:R-:W-:Y:S01]  /*2620*/  FFMA R28, R27, R56, R15 ;  /* 0x000000381b1c7223 */ /* 0x000fe2000000000f */
[----:B------:R-:W-:Y:S01]  /*2630*/  FFMA R5, R56, R25, R5 ;  /* 0x0000001938057223 */ /* 0x000fe20000000005 */
[----:B------:R-:W-:Y:S01]  /*2640*/  FFMA R26, R14, R35, R31 ;  /* 0x000000230e1a7223 */ /* 0x000fe2000000001f */
[----:B------:R-:W-:Y:S01]  /*2650*/  UISETP.NE.AND UP0, UPT, UR4, 0x10, UPT ;  /* 0x000000100400788c */ /* 0x000fe2000bf05270 */
[----:B------:R-:W-:Y:S01]  /*2660*/  FFMA R31, R23, R38, R24 ;  /* 0x00000026171f7223 */ /* 0x000fe20000000018 */
[----:B------:R-:W-:Y:S01]  /*2670*/  FFMA R11, R21, R50, R30 ;  /* 0x00000032150b7223 */ /* 0x000fe2000000001e */
[----:B------:R-:W-:Y:S01]  /*2680*/  IADD3 R0, P5, PT, R118, 0x10, RZ ;  /* 0x0000001076007810 */ /* 0x000fe20007fbe0ff */
[C---:B------:R-:W-:Y:S01]  /*2690*/  FFMA R20, R18.reuse, R45, R29 ;  /* 0x0000002d12147223 */ /* 0x040fe2000000001d */
[-C--:B------:R-:W-:Y:S01]  /*26a0*/  FFMA R30, R18, R53.reuse, R13 ;  /* 0x00000035121e7223 */ /* 0x080fe2000000000d */
[----:B------:R-:W-:Y:S01]  /*26b0*/  FFMA R32, R16, R53, R17 ;  /* 0x0000003510207223 */ /* 0x000fe20000000011 */
[----:B------:R-:W-:Y:S01]  /*26c0*/  IADD3 R6, P6, PT, R6, 0x10, RZ ;  /* 0x0000001006067810 */ /* 0x000fe20007fde0ff */
[-C--:B------:R-:W-:Y:S01]  /*26d0*/  FFMA R13, R18, R57.reuse, R28 ;  /* 0x00000039120d7223 */ /* 0x080fe2000000001c */
[----:B------:R-:W-:Y:S01]  /*26e0*/  FFMA R16, R16, R57, R5 ;  /* 0x0000003910107223 */ /* 0x000fe20000000005 */
[----:B------:R-:W-:Y:S01]  /*26f0*/  FFMA R24, R14, R39, R31 ;  /* 0x000000270e187223 */ /* 0x000fe2000000001f */
[----:B------:R-:W-:Y:S01]  /*2700*/  IADD3.X R119, PT, PT, RZ, R119, RZ, P5, !PT ;  /* 0x00000077ff777210 */ /* 0x000fe20002ffe4ff */
[C---:B------:R-:W-:Y:S01]  /*2710*/  FFMA R31, R23.reuse, R42, R22 ;  /* 0x0000002a171f7223 */ /* 0x040fe20000000016 */
[C---:B------:R-:W-:Y:S01]  /*2720*/  FFMA R29, R23.reuse, R46, R20 ;  /* 0x0000002e171d7223 */ /* 0x040fe20000000014 */
[-C--:B------:R-:W-:Y:S01]  /*2730*/  FFMA R15, R23, R54.reuse, R30 ;  /* 0x00000036170f7223 */ /* 0x080fe2000000001e */
[----:B------:R-:W-:Y:S01]  /*2740*/  IADD3.X R7, PT, PT, RZ, R7, RZ, P6, !PT ;  /* 0x00000007ff077210 */ /* 0x000fe200037fe4ff */
[----:B------:R-:W-:Y:S01]  /*2750*/  FFMA R17, R21, R54, R32 ;  /* 0x0000003615117223 */ /* 0x000fe20000000020 */
[-C--:B------:R-:W-:Y:S01]  /*2760*/  FFMA R23, R23, R58.reuse, R13 ;  /* 0x0000003a17177223 */ /* 0x080fe2000000000d */
[----:B------:R-:W-:Y:S01]  /*2770*/  FFMA R5, R21, R58, R16 ;  /* 0x0000003a15057223 */ /* 0x000fe20000000010 */
[----:B------:R-:W-:-:S02]  /*2780*/  IADD3 R8, P5, PT, R8, 0x10, RZ ;  /* 0x0000001008087810 */ /* 0x000fc40007fbe0ff */
[----:B------:R-:W-:Y:S01]  /*2790*/  IADD3 R2, P6, PT, R2, 0x10, RZ ;  /* 0x0000001002027810 */ /* 0x000fe20007fde0ff */
[----:B------:R-:W-:Y:S01]  /*27a0*/  FFMA R13, R14, R55, R15 ;  /* 0x000000370e0d7223 */ /* 0x000fe2000000000f */
[C---:B------:R-:W-:Y:S01]  /*27b0*/  FFMA R67, R12.reuse, R35, R67 ;  /* 0x000000230c437223 */ /* 0x040fe20000000043 */
[----:B------:R-:W-:Y:S01]  /*27c0*/  FFMA R65, R12, R39, R65 ;  /* 0x000000270c417223 */ /* 0x000fe20000000041 */
[-C--:B------:R-:W-:Y:S01]  /*27d0*/  FFMA R22, R14, R43.reuse, R31 ;  /* 0x0000002b0e167223 */ /* 0x080fe2000000001f */
[----:B------:R-:W-:Y:S01]  /*27e0*/  FFMA R63, R12, R43, R63 ;  /* 0x0000002b0c3f7223 */ /* 0x000fe2000000003f */
[-C--:B------:R-:W-:Y:S01]  /*27f0*/  FFMA R20, R14, R47.reuse, R29 ;  /* 0x0000002f0e147223 */ /* 0x080fe2000000001d */
[----:B------:R-:W-:Y:S01]  /*2800*/  FFMA R61, R12, R47, R61 ;  /* 0x0000002f0c3d7223 */ /* 0x000fe2000000003d */
[-C--:B------:R-:W-:Y:S01]  /*2810*/  FFMA R19, R14, R51.reuse, R19 ;  /* 0x000000330e137223 */ /* 0x080fe20000000013 */
[C---:B------:R-:W-:Y:S01]  /*2820*/  FFMA R11, R12.reuse, R51, R11 ;  /* 0x000000330c0b7223 */ /* 0x040fe2000000000b */
[----:B------:R-:W-:Y:S01]  /*2830*/  FFMA R17, R12, R55, R17 ;  /* 0x000000370c117223 */ /* 0x000fe20000000011 */
[-C--:B------:R-:W-:Y:S01]  /*2840*/  FFMA R15, R14, R59.reuse, R23 ;  /* 0x0000003b0e0f7223 */ /* 0x080fe20000000017 */
[----:B------:R-:W-:Y:S01]  /*2850*/  FFMA R5, R12, R59, R5 ;  /* 0x0000003b0c057223 */ /* 0x000fe20000000005 */
[----:B------:R-:W-:-:S02]  /*2860*/  IADD3 R116, PT, PT, R116, 0x3100, RZ ;  /* 0x0000310074747810 */ /* 0x000fc40007ffe0ff */
[----:B------:R-:W-:Y:S02]  /*2870*/  IADD3 R114, PT, PT, R114, 0x3100, RZ ;  /* 0x0000310072727810 */ /* 0x000fe40007ffe0ff */
[----:B------:R-:W-:Y:S02]  /*2880*/  IADD3 R112, PT, PT, R112, 0x3100, RZ ;  /* 0x0000310070707810 */ /* 0x000fe40007ffe0ff */
[----:B------:R-:W-:Y:S02]  /*2890*/  IADD3 R110, PT, PT, R110, 0x3100, RZ ;  /* 0x000031006e6e7810 */ /* 0x000fe40007ffe0ff */
[----:B------:R-:W-:Y:S02]  /*28a0*/  IADD3.X R3, PT, PT, RZ, R3, RZ, P5, !PT ;  /* 0x00000003ff037210 */ /* 0x000fe40002ffe4ff */
[----:B------:R-:W-:Y:S01]  /*28b0*/  IADD3.X R9, PT, PT, RZ, R9, RZ, P6, !PT ;  /* 0x00000009ff097210 */ /* 0x000fe200037fe4ff */
[----:B------:R-:W-:Y:S06]  /*28c0*/  BRA.U UP0, `(.L_x_0) ;  /* 0xffffffe900247547 */ /* 0x000fec000b83ffff */
[----:B------:R-:W0:Y:S01]  /*28d0*/  S2R R0, SR_TID.Z ;  /* 0x0000000000007919 */ /* 0x000e220000002300 */
[----:B------:R-:W1:Y:S01]  /*28e0*/  LDC.64 R2, c[0x0][0x380] ;  /* 0x0000e000ff027b82 */ /* 0x000e620000000a00 */
[----:B------:R-:W0:Y:S01]  /*28f0*/  S2R R21, SR_TID.X ;  /* 0x0000000000157919 */ /* 0x000e220000002100 */
[----:B------:R-:W2:Y:S01]  /*2900*/  S2R R7, SR_CTAID.Z ;  /* 0x0000000000077919 */ /* 0x000ea20000002700 */
[----:B------:R-:W3:Y:S01]  /*2910*/  S2R R9, SR_CTAID.Y ;  /* 0x0000000000097919 */ /* 0x000ee20000002600 */
[----:B0-----:R-:W-:-:S04]  /*2920*/  IMAD R0, R0, 0xd24, R21 ;  /* 0x00000d2400007824 */ /* 0x001fc800078e0215 */
[----:B--2---:R-:W-:-:S04]  /*2930*/  IMAD R0, R7, 0x34900, R0 ;  /* 0x0003490007007824 */ /* 0x004fc800078e0200 */
[----:B---3--:R-:W-:-:S05]  /*2940*/  IMAD R0, R9, 0x74, R0 ;  /* 0x0000007409007824 */ /* 0x008fca00078e0200 */
[----:B------:R-:W-:-:S05]  /*2950*/  IADD3 R7, PT, PT, R0, UR5, RZ ;  /* 0x0000000500077c10 */ /* 0x000fca000fffe0ff */
[----:B-1----:R-:W-:-:S05]  /*2960*/  IMAD.WIDE.U32 R2, R7, 0x4, R2 ;  /* 0x0000000407027825 */ /* 0x002fca00078e0002 */
[----:B------:R-:W-:Y:S04]  /*2970*/  STG.E desc[UR8][R2.64], R108 ;  /* 0x0000006c02007986 */ /* 0x000fe8000c101908 */
        /* <DEDUP_REMOVED lines=62> */
[----:B------:R-:W-:Y:S01]  /*2d60*/  STG.E desc[UR8][R2.64+0xcbbc8], R5 ;  /* 0x0cbbc80502007986 */ /* 0x000fe2000c101908 */
[----:B------:R-:W-:Y:S05]  /*2d70*/  EXIT ;  /* 0x000000000000794d */ /* 0x000fea0003800000 */
.L_x_1:
[----:B------:R-:W-:-:S00]  /*2d80*/  BRA `(.L_x_1) ;  /* 0xfffffffc00fc7947 */ /* 0x000fc0000383ffff */
[----:B------:R-:W-:-:S00]  /*2d90*/  NOP ;  /* 0x0000000000007918 */ /* 0x000fc00000000000 */
        /* <DEDUP_REMOVED lines=14> */
.L_x_4:


//--------------------- .text.bgemm               --------------------------
	.section	.text.bgemm,"ax",@progbits
	.align	128
        .global         bgemm
        .type           bgemm,@function
        .size           bgemm,(.L_x_5 - bgemm)
        .other          bgemm,@"STO_CUDA_ENTRY STV_DEFAULT"
bgemm:
.text.bgemm:
[----:B------:R-:W-:Y:S01]  /*0000*/  LDC R1, c[0x0][0x37c] ;  /* 0x0000df00ff017b82 */ /* 0x000fe20000000800 */
[----:B------:R-:W0:Y:S07]  /*0010*/  S2R R29, SR_CTAID.Z ;  /* 0x00000000001d7919 */ /* 0x000e2e0000002700 */
[----:B------:R-:W1:Y:S01]  /*0020*/  S2UR UR7, SR_CgaCtaId ;  /* 0x00000000000779c3 */ /* 0x000e620000008800 */
[----:B------:R-:W-:Y:S01]  /*0030*/  UMOV UR4, 0x400 ;  /* 0x0000040000047882 */ /* 0x000fe20000000000 */
[----:B------:R-:W-:Y:S01]  /*0040*/  HFMA2 R17, -RZ, RZ, 0, 0 ;  /* 0x00000000ff117431 */ /* 0x000fe200000001ff */
[----:B------:R-:W2:Y:S01]  /*0050*/  S2R R9, SR_TID.X ;  /* 0x0000000000097919 */ /* 0x000ea20000002100 */
[----:B------:R-:W-:Y:S01]  /*0060*/  UIADD3 UR5, UPT, UPT, UR4, 0x20, URZ ;  /* 0x0000002004057890 */ /* 0x000fe2000fffe0ff */
[----:B------:R-:W3:Y:S01]  /*0070*/  LDCU.64 UR8, c[0x0][0x358] ;  /* 0x00006b00ff0877ac */ /* 0x000ee20008000a00 */
[----:B------:R-:W4:Y:S02]  /*0080*/  S2R R31, SR_CTAID.X ;  /* 0x00000000001f7919 */ /* 0x000f240000002500 */
[----:B------:R-:W5:Y:S08]  /*0090*/  LDC.64 R4, c[0x0][0x380] ;  /* 0x0000e000ff047b82 */ /* 0x000f700000000a00 */
[----:B------:R-:W3:Y:S01]  /*00a0*/  LDC.64 R2, c[0x0][0x388] ;  /* 0x0000e200ff027b82 */ /* 0x000ee20000000a00 */
[----:B-1----:R-:W-:-:S02]  /*00b0*/  ULEA UR6, UR7, UR5, 0x18 ;  /* 0x0000000507067291 */ /* 0x002fc4000f8ec0ff */
[----:B------:R-:W-:-:S03]  /*00c0*/  ULEA UR5, UR7, UR4, 0x18 ;  /* 0x0000000407057291 */ /* 0x000fc6000f8ec0ff */
[----:B------:R-:W-:Y:S01]  /*00d0*/  UMOV UR4, URZ ;  /* 0x000000ff00047c82 */ /* 0x000fe20008000000 */
[----:B0-----:R-:W-:-:S04]  /*00e0*/  SHF.L.U32 R0, R29, 0x9, RZ ;  /* 0x000000091d007819 */ /* 0x001fc800000006ff */
[----:B--2---:R-:W-:Y:S02]  /*00f0*/  LOP3.LUT R7, R0, R9, RZ, 0xfc, !PT ;  /* 0x0000000900077212 */ /* 0x004fe400078efcff */
[----:B------:R-:W-:Y:S02]  /*0100*/  LEA R13, R9, UR6, 0x2 ;  /* 0x00000006090d7c11 */ /* 0x000fe4000f8e10ff */
[----:B----4-:R-:W-:Y:S01]  /*0110*/  SHF.L.U32 R0, R31, 0xc, RZ ;  /* 0x0000000c1f007819 */ /* 0x010fe200000006ff */
[----:B-----5:R-:W-:-:S03]  /*0120*/  IMAD.WIDE.U32 R4, R7, 0x4, R4 ;  /* 0x0000000407047825 */ /* 0x020fc600078e0004 */
[----:B------:R-:W-:Y:S01]  /*0130*/  LOP3.LUT R12, R0, R9, RZ, 0xfc, !PT ;  /* 0x00000009000c7212 */ /* 0x000fe200078efcff */
[----:B------:R-:W-:Y:S01]  /*0140*/  IMAD R14, R9, 0x1c, R13 ;  /* 0x0000001c090e7824 */ /* 0x000fe200078e020d */
[----:B------:R-:W-:Y:S02]  /*0150*/  MOV R32, R4 ;  /* 0x0000000400207202 */ /* 0x000fe40000000f00 */
[----:B------:R-:W-:Y:S01]  /*0160*/  MOV R33, R5 ;  /* 0x0000000500217202 */ /* 0x000fe20000000f00 */
[----:B------:R-:W-:Y:S01]  /*0170*/  IMAD R15, R29, 0x7d000, R12 ;  /* 0x0007d0001d0f7824 */ /* 0x000fe200078e020c */
[----:B------:R-:W-:-:S07]  /*0180*/  LEA R0, R9, UR5, 0x2 ;  /* 0x0000000509007c11 */ /* 0x000fce000f8e10ff */
.L_x_2:
[----:B------:R-:W-:Y:S01]  /*0190*/  MOV R7, R33 ;  /* 0x0000002100077202 */ /* 0x000fe20000000f00 */
[----:B---3--:R-:W-:Y:S01]  /*01a0*/  IMAD.WIDE.U32 R4, R15, 0x4, R2 ;  /* 0x000000040f047825 */ /* 0x008fe200078e0002 */
[----:B------:R-:W-:Y:S01]  /*01b0*/  MOV R6, R32 ;  /* 0x0000002000067202 */ /* 0x000fe20000000f00 */
[----:B------:R-:W-:Y:S06]  /*01c0*/  BAR.SYNC.DEFER_BLOCKING 0x0 ;  /* 0x0000000000007b1d */ /* 0x000fec0000010000 */
[----:B------:R-:W2:Y:S04]  /*01d0*/  LDG.E.CONSTANT R7, desc[UR8][R6.64] ;  /* 0x0000000806077981 */ /* 0x000ea8000c1e9900 */
[----:B------:R-:W3:Y:S04]  /*01e0*/  LDG.E.CONSTANT R16, desc[UR8][R4.64] ;  /* 0x0000000804107981 */ /* 0x000ee8000c1e9900 */
[----:B------:R-:W4:Y:S04]  /*01f0*/  LDG.E.CONSTANT R18, desc[UR8][R4.64+0x800] ;  /* 0x0008000804127981 */ /* 0x000f28000c1e9900 */
[----:B------:R-:W5:Y:S04]  /*0200*/  LDG.E.CONSTANT R20, desc[UR8][R4.64+0x1000] ;  /* 0x0010000804147981 */ /* 0x000f68000c1e9900 */
[----:B------:R-:W5:Y:S04]  /*0210*/  LDG.E.CONSTANT R22, desc[UR8][R4.64+0x1800] ;  /* 0x0018000804167981 */ /* 0x000f68000c1e9900 */
[----:B------:R-:W5:Y:S04]  /*0220*/  LDG.E.CONSTANT R24, desc[UR8][R4.64+0x2000] ;  /* 0x0020000804187981 */ /* 0x000f68000c1e9900 */
[----:B------:R-:W5:Y:S04]  /*0230*/  LDG.E.CONSTANT R26, desc[UR8][R4.64+0x2800] ;  /* 0x00280008041a7981 */ /* 0x000f68000c1e9900 */
[----:B------:R-:W5:Y:S04]  /*0240*/  LDG.E.CONSTANT R28, desc[UR8][R4.64+0x3000] ;  /* 0x00300008041c7981 */ /* 0x000f68000c1e9900 */
[----:B------:R-:W5:Y:S01]  /*0250*/  LDG.E.CONSTANT R30, desc[UR8][R4.64+0x3800] ;  /* 0x00380008041e7981 */ /* 0x000f62000c1e9900 */
[----:B------:R-:W-:Y:S01]  /*0260*/  UIADD3 UR4, UPT, UPT, UR4, 0x1, URZ ;  /* 0x0000000104047890 */ /* 0x000fe2000fffe0ff */
[----:B------:R-:W-:-:S02]  /*0270*/  IADD3 R32, P0, PT, R32, 0x20, RZ ;  /* 0x0000002020207810 */ /* 0x000fc40007f1e0ff */
[----:B------:R-:W-:Y:S01]  /*0280*/  IADD3 R15, PT, PT, R15, 0x8, RZ ;  /* 0x000000080f0f7810 */ /* 0x000fe20007ffe0ff */
[----:B------:R-:W-:Y:S01]  /*0290*/  UISETP.NE.AND UP0, UPT, UR4, 0x40, UPT ;  /* 0x000000400400788c */ /* 0x000fe2000bf05270 */
[----:B------:R-:W-:Y:S01]  /*02a0*/  IADD3.X R33, PT, PT, RZ, R33, RZ, P0, !PT ;  /* 0x00000021ff217210 */ /* 0x000fe200007fe4ff */
[----:B--2---:R-:W-:Y:S04]  /*02b0*/  STS [R0], R7 ;  /* 0x0000000700007388 */ /* 0x004fe80000000800 */
[----:B---3--:R-:W-:Y:S04]  /*02c0*/  STS [R13], R16 ;  /* 0x000000100d007388 */ /* 0x008fe80000000800 */
[----:B----4-:R-:W-:Y:S04]  /*02d0*/  STS [R13+0x20], R18 ;  /* 0x000020120d007388 */ /* 0x010fe80000000800 */
[----:B-----5:R-:W-:Y:S04]  /*02e0*/  STS [R13+0x40], R20 ;  /* 0x000040140d007388 */ /* 0x020fe80000000800 */
[----:B------:R-:W-:Y:S04]  /*02f0*/  STS [R13+0x60], R22 ;  /* 0x000060160d007388 */ /* 0x000fe80000000800 */
[----:B------:R-:W-:Y:S04]  /*0300*/  STS [R13+0x80], R24 ;  /* 0x000080180d007388 */ /* 0x000fe80000000800 */
[----:B------:R-:W-:Y:S04]  /*0310*/  STS [R13+0xa0], R26 ;  /* 0x0000a01a0d007388 */ /* 0x000fe80000000800 */
[----:B------:R-:W-:Y:S04]  /*0320*/  STS [R13+0xc0], R28 ;  /* 0x0000c01c0d007388 */ /* 0x000fe80000000800 */
[----:B------:R-:W-:Y:S01]  /*0330*/  STS [R13+0xe0], R30 ;  /* 0x0000e01e0d007388 */ /* 0x000fe20000000800 */
[----:B------:R-:W-:Y:S06]  /*0340*/  BAR.SYNC.DEFER_BLOCKING 0x0 ;  /* 0x0000000000007b1d */ /* 0x000fec0000010000 */
[----:B------:R-:W-:Y:S04]  /*0350*/  LDS R19, [R14] ;  /* 0x000000000e137984 */ /* 0x000fe80000000800 */
[----:B------:R-:W0:Y:S04]  /*0360*/  LDS.128 R8, [UR5] ;  /* 0x00000005ff087984 */ /* 0x000e280008000c00 */
[----:B------:R-:W1:Y:S04]  /*0370*/  LDS R21, [R14+0x4] ;  /* 0x000004000e157984 */ /* 0x000e680000000800 */
[----:B------:R-:W2:Y:S04]  /*0380*/  LDS R16, [R14+0x8] ;  /* 0x000008000e107984 */ /* 0x000ea80000000800 */
[----:B------:R-:W3:Y:S04]  /*0390*/  LDS R23, [R14+0xc] ;  /* 0x00000c000e177984 */ /* 0x000ee80000000800 */
[----:B------:R-:W-:Y:S04]  /*03a0*/  LDS R18, [R14+0x10] ;  /* 0x000010000e127984 */ /* 0x000fe80000000800 */
[----:B------:R-:W4:Y:S04]  /*03b0*/  LDS.128 R4, [UR5+0x10] ;  /* 0x00001005ff047984 */ /* 0x000f280008000c00 */
[----:B------:R-:W5:Y:S04]  /*03c0*/  LDS R25, [R14+0x14] ;  /* 0x000014000e197984 */ /* 0x000f680000000800 */
[----:B------:R-:W5:Y:S04]  /*03d0*/  LDS R20, [R14+0x18] ;  /* 0x000018000e147984 */ /* 0x000f680000000800 */
[----:B------:R-:W5:Y:S01]  /*03e0*/  LDS R27, [R14+0x1c] ;  /* 0x00001c000e1b7984 */ /* 0x000f620000000800 */
[----:B0-----:R-:W-:-:S04]  /*03f0*/  FFMA R8, R8, R19, R17 ;  /* 0x0000001308087223 */ /* 0x001fc80000000011 */
[----:B-1----:R-:W-:-:S04]  /*0400*/  FFMA R9, R21, R9, R8 ;  /* 0x0000000915097223 */ /* 0x002fc80000000008 */
[----:B--2---:R-:W-:-:S04]  /*0410*/  FFMA R10, R16, R10, R9 ;  /* 0x0000000a100a7223 */ /* 0x004fc80000000009 */
[----:B---3--:R-:W-:-:S04]  /*0420*/  FFMA R11, R23, R11, R10 ;  /* 0x0000000b170b7223 */ /* 0x008fc8000000000a */
[----:B----4-:R-:W-:-:S04]  /*0430*/  FFMA R4, R4, R18, R11 ;  /* 0x0000001204047223 */ /* 0x010fc8000000000b */
[----:B-----5:R-:W-:-:S04]  /*0440*/  FFMA R5, R25, R5, R4 ;  /* 0x0000000519057223 */ /* 0x020fc80000000004 */
[----:B------:R-:W-:-:S04]  /*0450*/  FFMA R6, R20, R6, R5 ;  /* 0x0000000614067223 */ /* 0x000fc80000000005 */
[----:B------:R-:W-:Y:S01]  /*0460*/  FFMA R17, R27, R7, R6 ;  /* 0x000000071b117223 */ /* 0x000fe20000000006 */
[----:B------:R-:W-:Y:S06]  /*0470*/  BRA.U UP0, `(.L_x_2) ;  /* 0xfffffffd00447547 */ /* 0x000fec000b83ffff */
[----:B------:R-:W0:Y:S01]  /*0480*/  LDC.64 R2, c[0x0][0x390] ;  /* 0x0000e400ff027b82 */ /* 0x000e220000000a00 */
[----:B------:R-:W-:-:S04]  /*0490*/  IMAD R12, R31, -0xff8, R12 ;  /* 0xfffff0081f0c7824 */ /* 0x000fc800078e020c */
[----:B------:R-:W-:-:S04]  /*04a0*/  IMAD R5, R29, 0x3e8, R12 ;  /* 0x000003e81d057824 */ /* 0x000fc800078e020c */
[----:B0-----:R-:W-:-:S05]  /*04b0*/  IMAD.WIDE.U32 R2, R5, 0x4, R2 ;  /* 0x0000000405027825 */ /* 0x001fca00078e0002 */
[----:B------:R-:W-:Y:S01]  /*04c0*/  STG.E desc[UR8][R2.64], R17 ;  /* 0x0000001102007986 */ /* 0x000fe2000c101908 */
[----:B------:R-:W-:Y:S05]  /*04d0*/  EXIT ;  /* 0x000000000000794d */ /* 0x000fea0003800000 */
.L_x_3:
        /* <DEDUP_REMOVED lines=10> */
.L_x_5:


//--------------------- .nv.shared.conv2d         --------------------------
	.section	.nv.shared.conv2d,"aw",@nobits
	.sectionflags	@""
	.align	4
.nv.shared.conv2d:
	.zero		2976


//--------------------- .nv.shared.reserved.0     --------------------------
	.section	.nv.shared.reserved.0,"aw",@nobits
	.weak		__nv_reservedSMEM_offset_0_alias
	.size		__nv_reservedSMEM_offset_0_alias, 0, 64
	.other		__nv_reservedSMEM_offset_0_alias,@"STO_CUDA_RESERVED_SHARED STV_DEFAULT"
__nv_reservedSMEM_offset_0_alias:
	.zero		0
	.zero		64


//--------------------- .nv.shared.bgemm          --------------------------
	.section	.nv.shared.bgemm,"aw",@nobits
	.sectionflags	@""
	.align	4
.nv.shared.bgemm:
	.zero		1312


//--------------------- .nv.constant0.conv2d      --------------------------
	.section	.nv.constant0.conv2d,"a",@progbits
	.sectionflags	@""
	.align	4
.nv.constant0.conv2d:
	.zero		920


//--------------------- .nv.constant0.bgemm       --------------------------
	.section	.nv.constant0.bgemm,"a",@progbits
	.sectionflags	@""
	.align	4
.nv.constant0.bgemm:
	.zero		920


//--------------------- SYMBOLS --------------------------

	.type		.nv.reservedSmem.offset0,@object
	.size		.nv.reservedSmem.offset0,0x4
	.type		.nv.reservedSmem.cap,@object
	.size		.nv.reservedSmem.cap,0x4
